def attn_fwd(
    Q,
    K,
    V,
    Out,
    Lse,
    sm_scale,
    stride_qz,
    stride_qh,
    stride_qm,
    stride_qk,
    stride_kz,
    stride_kh,
    stride_kn,
    stride_kk,
    stride_vz,
    stride_vh,
    stride_vn,
    stride_vk,
    stride_oz,
    stride_oh,
    stride_om,
    stride_ok,
    seqlen_q,
    seqlen_k,
    BLOCK_M: tl.constexpr,
    BLOCK_N: tl.constexpr,
    HEAD_DIM: tl.constexpr,
    CAUSAL: tl.constexpr,
):
    start_m = tl.program_id(0)
    off_hz = tl.program_id(1)
    q_off = off_hz * stride_qh
    k_off = off_hz * stride_kh
    v_off = off_hz * stride_vh
    offs_m = start_m * BLOCK_M + tl.arange(0, BLOCK_M)
    offs_d = tl.arange(0, HEAD_DIM)
    offs_n = tl.arange(0, BLOCK_N)
    q_ptrs = Q + q_off + offs_m[:, None] * stride_qm + offs_d[None, :] * stride_qk
    k_ptrs = K + k_off + offs_d[:, None] * stride_kk + offs_n[None, :] * stride_kn
    v_ptrs = V + v_off + offs_n[:, None] * stride_vn + offs_d[None, :] * stride_vk
    m_i = tl.full([BLOCK_M], float("-inf"), dtype=tl.float32)
    l_i = tl.zeros([BLOCK_M], dtype=tl.float32) + 1.0
    acc = tl.zeros([BLOCK_M, HEAD_DIM], dtype=tl.float32)
    q = tl.load(q_ptrs)
    acc, l_i, m_i = _attn_fwd_inner(
        acc,
        l_i,
        m_i,
        q,
        k_ptrs,
        v_ptrs,
        sm_scale,
        stride_kn,
        stride_vn,
        start_m,
        seqlen_k,
        BLOCK_M,
        BLOCK_N,
        HEAD_DIM,
        CAUSAL,
    )
    acc = acc / l_i[:, None]
    lse = m_i + tl.math.log2(l_i) / 1.4426950408889634
    o_ptrs = (
        Out
        + off_hz * stride_oh
        + offs_m[:, None] * stride_om
        + offs_d[None, :] * stride_ok
    )
    tl.store(o_ptrs, acc.to(Out.dtype.element_ty))
    tl.store(Lse + off_hz * seqlen_q + offs_m, lse)

# config = {"BLOCK_M": 256, "BLOCK_N": 32, "HEAD_DIM": 16, "arch": "sm_100", "causal": false, "dtype": "bf16", "num_stages": 4, "num_warps": 8}
# arch = sm_100


// ===== COMPILED SASS (sm_100a) =====

	.target	sm_100a

	.elftype	@"ET_EXEC"


//--------------------- .note.nv.tkinfo           --------------------------
	.section	.note.nv.tkinfo,"",@"SHT_NOTE"
	.sectionflags	@"SHF_NOTE_NV_TKINFO"
	.tkinfo
        /*0018*/ 	.word	0x00000081
        /*0030*/ 	.string	""
        /*0030*/ 	.string	"ptxas-blackwell"
        /*0030*/ 	.string	"Cuda compilation tools, release 12.9, V12.9.86"
        /*0030*/ 	.string	"Build cuda_12.9.r12.9/compiler.36037853_0"
        /*0030*/ 	.string	"-v  -suppress-debug-info  -lineinfo  -arch sm_100a "



//--------------------- .note.nv.cuver            --------------------------
	.section	.note.nv.cuver,"",@"SHT_NOTE"
	.sectionflags	@"SHF_NOTE_NV_CUVER"
        /*0018*/ 	.short	0x0001
        /*001a*/ 	.short	0x0064
        /*001c*/ 	.short	0x0001
        /*001e*/ 	.short	0x0000
        /*0020*/ 	.short	0x0001
        /*0022*/ 	.short	0x0000


//--------------------- .nv.info                  --------------------------
	.section	.nv.info,"",@"SHT_CUDA_INFO"
	.align	4


	//----- nvinfo : EIATTR_REGCOUNT
	.align		4
        /*0000*/ 	.byte	0x04, 0x2f
        /*0002*/ 	.short	(.L_5 - .L_4)
	.align		4
.L_4:
        /*0004*/ 	.word	index@(attn_fwd)
        /*0008*/ 	.word	0x00000040


	//----- nvinfo : EIATTR_FRAME_SIZE
	.align		4
.L_5:
        /*000c*/ 	.byte	0x04, 0x11
        /*000e*/ 	.short	(.L_7 - .L_6)
	.align		4
.L_6:
        /*0010*/ 	.word	index@($__internal_2_$__cuda_sm10x_tcgen05_guardrail_trap_unallocated_columns_being_dealloced)
        /*0014*/ 	.word	0x00000010


	//----- nvinfo : EIATTR_FRAME_SIZE
	.align		4
.L_7:
        /*0018*/ 	.byte	0x04, 0x11
        /*001a*/ 	.short	(.L_9 - .L_8)
	.align		4
.L_8:
        /*001c*/ 	.word	index@($__internal_1_$__cuda_sm10x_tcgen05_guardrail_trap_phase_invalid_during_alloc)
        /*0020*/ 	.word	0x00000010


	//----- nvinfo : EIATTR_FRAME_SIZE
	.align		4
.L_9:
        /*0024*/ 	.byte	0x04, 0x11
        /*0026*/ 	.short	(.L_11 - .L_10)
	.align		4
.L_10:
        /*0028*/ 	.word	index@($__internal_0_$__cuda_sm10x_tcgen05_guardrail_trap_col_being_dealloced_not_returned_by_alloc)
        /*002c*/ 	.word	0x00000010


	//----- nvinfo : EIATTR_FRAME_SIZE
	.align		4
.L_11:
        /*0030*/ 	.byte	0x04, 0x11
        /*0032*/ 	.short	(.L_13 - .L_12)
	.align		4
.L_12:
        /*0034*/ 	.word	index@(attn_fwd)
        /*0038*/ 	.word	0x00000010


	//----- nvinfo : EIATTR_MIN_STACK_SIZE
	.align		4
.L_13:
        /*003c*/ 	.byte	0x04, 0x12
        /*003e*/ 	.short	(.L_15 - .L_14)
	.align		4
.L_14:
        /*0040*/ 	.word	index@(attn_fwd)
        /*0044*/ 	.word	0x00000010
.L_15:


//--------------------- .nv.info.attn_fwd         --------------------------
	.section	.nv.info.attn_fwd,"",@"SHT_CUDA_INFO"
	.sectionflags	@""
	.align	4


	//----- nvinfo : EIATTR_CUDA_API_VERSION
	.align		4
        /*0000*/ 	.byte	0x04, 0x37
        /*0002*/ 	.short	(.L_17 - .L_16)
.L_16:
        /*0004*/ 	.word	0x00000081


	//----- nvinfo : EIATTR_KPARAM_INFO
	.align		4
.L_17:
        /*0008*/ 	.byte	0x04, 0x17
        /*000a*/ 	.short	(.L_19 - .L_18)
.L_18:
        /*000c*/ 	.word	0x00000000
        /*0010*/ 	.short	0x0019
        /*0012*/ 	.short	0x0080
        /*0014*/ 	.byte	0x00, 0xf4, 0x21, 0x00


	//----- nvinfo : EIATTR_KPARAM_INFO
	.align		4
.L_19:
        /*0018*/ 	.byte	0x04, 0x17
        /*001a*/ 	.short	(.L_21 - .L_20)
.L_20:
        /*001c*/ 	.word	0x00000000
        /*0020*/ 	.short	0x0018
        /*0022*/ 	.short	0x0078
        /*0024*/ 	.byte	0x00, 0xf4, 0x21, 0x00


	//----- nvinfo : EIATTR_KPARAM_INFO
	.align		4
.L_21:
        /*0028*/ 	.byte	0x04, 0x17
        /*002a*/ 	.short	(.L_23 - .L_22)
.L_22:
        /*002c*/ 	.word	0x00000000
        /*0030*/ 	.short	0x0017
        /*0032*/ 	.short	0x0070
        /*0034*/ 	.byte	0x00, 0xf0, 0x11, 0x00


	//----- nvinfo : EIATTR_KPARAM_INFO
	.align		4
.L_23:
        /*0038*/ 	.byte	0x04, 0x17
        /*003a*/ 	.short	(.L_25 - .L_24)
.L_24:
        /*003c*/ 	.word	0x00000000
        /*0040*/ 	.short	0x0016
        /*0042*/ 	.short	0x006c
        /*0044*/ 	.byte	0x00, 0xf0, 0x11, 0x00


	//----- nvinfo : EIATTR_KPARAM_INFO
	.align		4
.L_25:
        /*0048*/ 	.byte	0x04, 0x17
        /*004a*/ 	.short	(.L_27 - .L_26)
.L_26:
        /*004c*/ 	.word	0x00000000
        /*0050*/ 	.short	0x0015
        /*0052*/ 	.short	0x0068
        /*0054*/ 	.byte	0x00, 0xf0, 0x11, 0x00


	//----- nvinfo : EIATTR_KPARAM_INFO
	.align		4
.L_27:
        /*0058*/ 	.byte	0x04, 0x17
        /*005a*/ 	.short	(.L_29 - .L_28)
.L_28:
        /*005c*/ 	.word	0x00000000
        /*0060*/ 	.short	0x0014
        /*0062*/ 	.short	0x0064
        /*0064*/ 	.byte	0x00, 0xf0, 0x11, 0x00


	//----- nvinfo : EIATTR_KPARAM_INFO
	.align		4
.L_29:
        /*0068*/ 	.byte	0x04, 0x17
        /*006a*/ 	.short	(.L_31 - .L_30)
.L_30:
        /*006c*/ 	.word	0x00000000
        /*0070*/ 	.short	0x0013
        /*0072*/ 	.short	0x0060
        /*0074*/ 	.byte	0x00, 0xf0, 0x11, 0x00


	//----- nvinfo : EIATTR_KPARAM_INFO
	.align		4
.L_31:
        /*0078*/ 	.byte	0x04, 0x17
        /*007a*/ 	.short	(.L_33 - .L_32)
.L_32:
        /*007c*/ 	.word	0x00000000
        /*0080*/ 	.short	0x0012
        /*0082*/ 	.short	0x005c
        /*0084*/ 	.byte	0x00, 0xf0, 0x11, 0x00


	//----- nvinfo : EIATTR_KPARAM_INFO
	.align		4
.L_33:
        /*0088*/ 	.byte	0x04, 0x17
        /*008a*/ 	.short	(.L_35 - .L_34)
.L_34:
        /*008c*/ 	.word	0x00000000
        /*0090*/ 	.short	0x0011
        /*0092*/ 	.short	0x0058
        /*0094*/ 	.byte	0x00, 0xf0, 0x11, 0x00


	//----- nvinfo : EIATTR_KPARAM_INFO
	.align		4
.L_35:
        /*0098*/ 	.byte	0x04, 0x17
        /*009a*/ 	.short	(.L_37 - .L_36)
.L_36:
        /*009c*/ 	.word	0x00000000
        /*00a0*/ 	.short	0x0010
        /*00a2*/ 	.short	0x0054
        /*00a4*/ 	.byte	0x00, 0xf0, 0x11, 0x00


	//----- nvinfo : EIATTR_KPARAM_INFO
	.align		4
.L_37:
        /*00a8*/ 	.byte	0x04, 0x17
        /*00aa*/ 	.short	(.L_39 - .L_38)
.L_38:
        /*00ac*/ 	.word	0x00000000
        /*00b0*/ 	.short	0x000f
        /*00b2*/ 	.short	0x0050
        /*00b4*/ 	.byte	0x00, 0xf0, 0x11, 0x00


	//----- nvinfo : EIATTR_KPARAM_INFO
	.align		4
.L_39:
        /*00b8*/ 	.byte	0x04, 0x17
        /*00ba*/ 	.short	(.L_41 - .L_40)
.L_40:
        /*00bc*/ 	.word	0x00000000
        /*00c0*/ 	.short	0x000e
        /*00c2*/ 	.short	0x004c
        /*00c4*/ 	.byte	0x00, 0xf0, 0x11, 0x00


	//----- nvinfo : EIATTR_KPARAM_INFO
	.align		4
.L_41:
        /*00c8*/ 	.byte	0x04, 0x17
        /*00ca*/ 	.short	(.L_43 - .L_42)
.L_42:
        /*00cc*/ 	.word	0x00000000
        /*00d0*/ 	.short	0x000d
        /*00d2*/ 	.short	0x0048
        /*00d4*/ 	.byte	0x00, 0xf0, 0x11, 0x00


	//----- nvinfo : EIATTR_KPARAM_INFO
	.align		4
.L_43:
        /*00d8*/ 	.byte	0x04, 0x17
        /*00da*/ 	.short	(.L_45 - .L_44)
.L_44:
        /*00dc*/ 	.word	0x00000000
        /*00e0*/ 	.short	0x000c
        /*00e2*/ 	.short	0x0044
        /*00e4*/ 	.byte	0x00, 0xf0, 0x11, 0x00


	//----- nvinfo : EIATTR_KPARAM_INFO
	.align		4
.L_45:
        /*00e8*/ 	.byte	0x04, 0x17
        /*00ea*/ 	.short	(.L_47 - .L_46)
.L_46:
        /*00ec*/ 	.word	0x00000000
        /*00f0*/ 	.short	0x000b
        /*00f2*/ 	.short	0x0040
        /*00f4*/ 	.byte	0x00, 0xf0, 0x11, 0x00


	//----- nvinfo : EIATTR_KPARAM_INFO
	.align		4
.L_47:
        /*00f8*/ 	.byte	0x04, 0x17
        /*00fa*/ 	.short	(.L_49 - .L_48)
.L_48:
        /*00fc*/ 	.word	0x00000000
        /*0100*/ 	.short	0x000a
        /*0102*/ 	.short	0x003c
        /*0104*/ 	.byte	0x00, 0xf0, 0x11, 0x00


	//----- nvinfo : EIATTR_KPARAM_INFO
	.align		4
.L_49:
        /*0108*/ 	.byte	0x04, 0x17
        /*010a*/ 	.short	(.L_51 - .L_50)
.L_50:
        /*010c*/ 	.word	0x00000000
        /*0110*/ 	.short	0x0009
        /*0112*/ 	.short	0x0038
        /*0114*/ 	.byte	0x00, 0xf0, 0x11, 0x00


	//----- nvinfo : EIATTR_KPARAM_INFO
	.align		4
.L_51:
        /*0118*/ 	.byte	0x04, 0x17
        /*011a*/ 	.short	(.L_53 - .L_52)
.L_52:
        /*011c*/ 	.word	0x00000000
        /*0120*/ 	.short	0x0008
        /*0122*/ 	.short	0x0034
        /*0124*/ 	.byte	0x00, 0xf0, 0x11, 0x00


	//----- nvinfo : EIATTR_KPARAM_INFO
	.align		4
.L_53:
        /*0128*/ 	.byte	0x04, 0x17
        /*012a*/ 	.short	(.L_55 - .L_54)
.L_54:
        /*012c*/ 	.word	0x00000000
        /*0130*/ 	.short	0x0007
        /*0132*/ 	.short	0x0030
        /*0134*/ 	.byte	0x00, 0xf0, 0x11, 0x00


	//----- nvinfo : EIATTR_KPARAM_INFO
	.align		4
.L_55:
        /*0138*/ 	.byte	0x04, 0x17
        /*013a*/ 	.short	(.L_57 - .L_56)
.L_56:
        /*013c*/ 	.word	0x00000000
        /*0140*/ 	.short	0x0006
        /*0142*/ 	.short	0x002c
        /*0144*/ 	.byte	0x00, 0xf0, 0x11, 0x00


	//----- nvinfo : EIATTR_KPARAM_INFO
	.align		4
.L_57:
        /*0148*/ 	.byte	0x04, 0x17
        /*014a*/ 	.short	(.L_59 - .L_58)
.L_58:
        /*014c*/ 	.word	0x00000000
        /*0150*/ 	.short	0x0005
        /*0152*/ 	.short	0x0028
        /*0154*/ 	.byte	0x00, 0xf0, 0x11, 0x00


	//----- nvinfo : EIATTR_KPARAM_INFO
	.align		4
.L_59:
        /*0158*/ 	.byte	0x04, 0x17
        /*015a*/ 	.short	(.L_61 - .L_60)
.L_60:
        /*015c*/ 	.word	0x00000000
        /*0160*/ 	.short	0x0004
        /*0162*/ 	.short	0x0020
        /*0164*/ 	.byte	0x00, 0xf4, 0x21, 0x00


	//----- nvinfo : EIATTR_KPARAM_INFO
	.align		4
.L_61:
        /*0168*/ 	.byte	0x04, 0x17
        /*016a*/ 	.short	(.L_63 - .L_62)
.L_62:
        /*016c*/ 	.word	0x00000000
        /*0170*/ 	.short	0x0003
        /*0172*/ 	.short	0x0018
        /*0174*/ 	.byte	0x00, 0xf4, 0x21, 0x00


	//----- nvinfo : EIATTR_KPARAM_INFO
	.align		4
.L_63:
        /*0178*/ 	.byte	0x04, 0x17
        /*017a*/ 	.short	(.L_65 - .L_64)
.L_64:
        /*017c*/ 	.word	0x00000000
        /*0180*/ 	.short	0x0002
        /*0182*/ 	.short	0x0010
        /*0184*/ 	.byte	0x00, 0xf4, 0x21, 0x00


	//----- nvinfo : EIATTR_KPARAM_INFO
	.align		4
.L_65:
        /*0188*/ 	.byte	0x04, 0x17
        /*018a*/ 	.short	(.L_67 - .L_66)
.L_66:
        /*018c*/ 	.word	0x00000000
        /*0190*/ 	.short	0x0001
        /*0192*/ 	.short	0x0008
        /*0194*/ 	.byte	0x00, 0xf4, 0x21, 0x00


	//----- nvinfo : EIATTR_KPARAM_INFO
	.align		4
.L_67:
        /*0198*/ 	.byte	0x04, 0x17
        /*019a*/ 	.short	(.L_69 - .L_68)
.L_68:
        /*019c*/ 	.word	0x00000000
        /*01a0*/ 	.short	0x0000
        /*01a2*/ 	.short	0x0000
        /*01a4*/ 	.byte	0x00, 0xf4, 0x21, 0x00


	//----- nvinfo : EIATTR_AT_ENTRY_FRAGMENTS
	.align		4
.L_69:
        /*01a8*/ 	.byte	0x04, 0x4f
        /*01aa*/ 	.short	(.L_71 - .L_70)


	//   ....[0]....
.L_70:
        /*01ac*/ 	.word	0x00000004


	//----- nvinfo : EIATTR_RESERVED_SMEM_USED
	.align		4
.L_71:
        /*01b0*/ 	.byte	0x01, 0x41
	.zero		2


	//----- nvinfo : EIATTR_SPARSE_MMA_MASK
	.align		4
        /*01b4*/ 	.byte	0x03, 0x50
        /*01b6*/ 	.short	0x0000


	//----- nvinfo : EIATTR_TCGEN05_1CTA_USED
	.align		4
        /*01b8*/ 	.byte	0x01, 0x51
	.zero		2


	//----- nvinfo : EIATTR_MAXREG_COUNT
	.align		4
        /*01bc*/ 	.byte	0x03, 0x1b
        /*01be*/ 	.short	0x00ff


	//----- nvinfo : EIATTR_NUM_BARRIERS
	.align		4
        /*01c0*/ 	.byte	0x02, 0x4c
        /*01c2*/ 	.byte	0x01
	.zero		1


	//----- nvinfo : EIATTR_ANNOTATIONS
	.align		4
        /*01c4*/ 	.byte	0x04, 0x55
        /*01c6*/ 	.short	(.L_73 - .L_72)


	//   ....[0]....
.L_72:
        /*01c8*/ 	.word	0x00000001
        /*01cc*/ 	.byte	0x10, 0x0a, 0x00, 0x00, 0x01, 0x00, 0x00, 0x00, 0x20, 0x0a, 0x00, 0x00, 0x01, 0x00, 0x00, 0x00
        /*01dc*/ 	.byte	0x90, 0x25, 0x00, 0x00, 0x01, 0x00, 0x00, 0x00, 0xa0, 0x25, 0x00, 0x00


	//----- nvinfo : EIATTR_INT_WARP_WIDE_INSTR_OFFSETS
	.align		4
.L_73:
        /*01e8*/ 	.byte	0x04, 0x31
        /*01ea*/ 	.short	(.L_75 - .L_74)


	//   ....[0]....
.L_74:
        /*01ec*/ 	.word	0x00000c30


	//   ....[1]....
        /*01f0*/ 	.word	0x00000c50


	//   ....[2]....
        /*01f4*/ 	.word	0x00000e10


	//   ....[3]....
        /*01f8*/ 	.word	0x00000e70


	//   ....[4]....
        /*01fc*/ 	.word	0x00002630


	//   ....[5]....
        /*0200*/ 	.word	0x000046f0


	//   ....[6]....
        /*0204*/ 	.word	0x00004740


	//----- nvinfo : EIATTR_COOP_GROUP_MASK_REGIDS
	.align		4
.L_75:
        /*0208*/ 	.byte	0x04, 0x29
        /*020a*/ 	.short	(.L_77 - .L_76)


	//   ....[0]....
.L_76:
        /*020c*/ 	.word	0xffffffff


	//   ....[1]....
        /*0210*/ 	.word	0xffffffff


	//   ....[2]....
        /*0214*/ 	.word	0xffffffff


	//   ....[3]....
        /*0218*/ 	.word	0xffffffff


	//----- nvinfo : EIATTR_COOP_GROUP_INSTR_OFFSETS
	.align		4
.L_77:
        /*021c*/ 	.byte	0x04, 0x28
        /*021e*/ 	.short	(.L_79 - .L_78)


	//   ....[0]....
.L_78:
        /*0220*/ 	.word	0x00000060


	//   ....[1]....
        /*0224*/ 	.word	0x00000320


	//   ....[2]....
        /*0228*/ 	.word	0x00004580


	//   ....[3]....
        /*022c*/ 	.word	0x000047f0


	//----- nvinfo : EIATTR_VRC_CTA_INIT_COUNT
	.align		4
.L_79:
        /*0230*/ 	.byte	0x02, 0x4a
        /*0232*/ 	.byte	0x80
	.zero		1


	//----- nvinfo : EIATTR_MBARRIER_INSTR_OFFSETS
	.align		4
        /*0234*/ 	.byte	0x04, 0x39
        /*0236*/ 	.short	(.L_81 - .L_80)


	//   ....[0]....
.L_80:
        /*0238*/ 	.word	0x00000dc0
        /*023c*/ 	.word	0x000000ff
        /*0240*/ 	.word	0x00000000
        /*0244*/ 	.short	0x0100
        /*0246*/ 	.byte	0x0f
	.zero		1


	//   ....[1]....
        /*0248*/ 	.word	0x00000f10
        /*024c*/ 	.word	0x000000ff
        /*0250*/ 	.word	0x00002c08
        /*0254*/ 	.short	0x0100
        /*0256*/ 	.byte	0x0b
	.zero		1


	//   ....[2]....
        /*0258*/ 	.word	0x00000f70
        /*025c*/ 	.word	0x000000ff
        /*0260*/ 	.word	0x00002400
        /*0264*/ 	.short	0x0100
        /*0266*/ 	.byte	0x0b
	.zero		1


	//   ....[3]....
        /*0268*/ 	.word	0x00001120
        /*026c*/ 	.word	0x000000ff
        /*0270*/ 	.word	0x00002400
        /*0274*/ 	.short	0x010a
        /*0276*/ 	.byte	0x0b
	.zero		1


	//   ....[4]....
        /*0278*/ 	.word	0x000011b0
        /*027c*/ 	.word	0x000000ff
        /*0280*/ 	.word	0x00002400
        /*0284*/ 	.short	0x0108
        /*0286*/ 	.byte	0x0b
	.zero		1


	//   ....[5]....
        /*0288*/ 	.word	0x00002690
        /*028c*/ 	.word	0x000000ff
        /*0290*/ 	.word	0x00002c10
        /*0294*/ 	.short	0x0100
        /*0296*/ 	.byte	0x0b
	.zero		1


	//   ....[6]....
        /*0298*/ 	.word	0x000027a0
        /*029c*/ 	.word	0x000000ff
        /*02a0*/ 	.word	0x00002c10
        /*02a4*/ 	.short	0x010a
        /*02a6*/ 	.byte	0x0b
	.zero		1


	//   ....[7]....
        /*02a8*/ 	.word	0x000027f0
        /*02ac*/ 	.word	0x000000ff
        /*02b0*/ 	.word	0x00002c10
        /*02b4*/ 	.short	0x0108
        /*02b6*/ 	.byte	0x0b
	.zero		1


	//   ....[8]....
        /*02b8*/ 	.word	0x00002840
        /*02bc*/ 	.word	0x000000ff
        /*02c0*/ 	.word	0x00000000
        /*02c4*/ 	.short	0x010a
        /*02c6*/ 	.byte	0x0f
	.zero		1


	//   ....[9]....
        /*02c8*/ 	.word	0x00003a20
        /*02cc*/ 	.word	0x000000ff
        /*02d0*/ 	.word	0x00000000
        /*02d4*/ 	.short	0x010a
        /*02d6*/ 	.byte	0x0f
	.zero		1


	//   ....[10]....
        /*02d8*/ 	.word	0x00003b80
        /*02dc*/ 	.word	0x000000ff
        /*02e0*/ 	.word	0x00002c00
        /*02e4*/ 	.short	0x0108
        /*02e6*/ 	.byte	0x0b
	.zero		1


	//   ....[11]....
        /*02e8*/ 	.word	0x00003c60
        /*02ec*/ 	.word	0x000000ff
        /*02f0*/ 	.word	0x00002c08
        /*02f4*/ 	.short	0x0108
        /*02f6*/ 	.byte	0x0b
	.zero		1


	//   ....[12]....
        /*02f8*/ 	.word	0x00004810
        /*02fc*/ 	.word	0x000000ff
        /*0300*/ 	.word	0x00002400
        /*0304*/ 	.short	0x010a
        /*0306*/ 	.byte	0x0b
	.zero		1


	//   ....[13]....
        /*0308*/ 	.word	0x00004840
        /*030c*/ 	.word	0x000000ff
        /*0310*/ 	.word	0x00002c10
        /*0314*/ 	.short	0x010a
        /*0316*/ 	.byte	0x0b
	.zero		1


	//   ....[14]....
        /*0318*/ 	.word	0x00004870
        /*031c*/ 	.word	0x000000ff
        /*0320*/ 	.word	0x00000000
        /*0324*/ 	.short	0x010a
        /*0326*/ 	.byte	0x0f
	.zero		1


	//   ....[15]....
        /*0328*/ 	.word	0x000048a0
        /*032c*/ 	.word	0x000000ff
        /*0330*/ 	.word	0x00000000
        /*0334*/ 	.short	0x010a
        /*0336*/ 	.byte	0x0f
	.zero		1


	//----- nvinfo : EIATTR_NUM_MBARRIERS
	.align		4
.L_81:
        /*0338*/ 	.byte	0x03, 0x38
        /*033a*/ 	.short	0xffff


	//----- nvinfo : EIATTR_EXIT_INSTR_OFFSETS
	.align		4
        /*033c*/ 	.byte	0x04, 0x1c
        /*033e*/ 	.short	(.L_83 - .L_82)


	//   ....[0]....
.L_82:
        /*0340*/ 	.word	0x00004800


	//----- nvinfo : EIATTR_REQNTID
	.align		4
.L_83:
        /*0344*/ 	.byte	0x04, 0x10
        /*0346*/ 	.short	(.L_85 - .L_84)
.L_84:
        /*0348*/ 	.word	0x00000100
        /*034c*/ 	.word	0x00000001
        /*0350*/ 	.word	0x00000001


	//----- nvinfo : EIATTR_CRS_STACK_SIZE
	.align		4
.L_85:
        /*0354*/ 	.byte	0x04, 0x1e
        /*0356*/ 	.short	(.L_87 - .L_86)
.L_86:
        /*0358*/ 	.word	0x00000000


	//----- nvinfo : EIATTR_CBANK_PARAM_SIZE
	.align		4
.L_87:
        /*035c*/ 	.byte	0x03, 0x19
        /*035e*/ 	.short	0x0088


	//----- nvinfo : EIATTR_PARAM_CBANK
	.align		4
        /*0360*/ 	.byte	0x04, 0x0a
        /*0362*/ 	.short	(.L_89 - .L_88)
	.align		4
.L_88:
        /*0364*/ 	.word	index@(.nv.constant0.attn_fwd)
        /*0368*/ 	.short	0x0380
        /*036a*/ 	.short	0x0088


	//----- nvinfo : EIATTR_SW_WAR
	.align		4
.L_89:
        /*036c*/ 	.byte	0x04, 0x36
        /*036e*/ 	.short	(.L_91 - .L_90)
.L_90:
        /*0370*/ 	.word	0x00000008
.L_91:


//--------------------- .nv.compat                --------------------------
	.section	.nv.compat,"",@"SHT_CUDA_COMPAT_INFO"
	.align	4
        /*0000*/ 	.byte	0x02, 0x02, 0x02, 0x00, 0x02, 0x05, 0x05, 0x00, 0x02, 0x03, 0x00, 0x00, 0x02, 0x06, 0x01, 0x00


//--------------------- .nv.callgraph             --------------------------
	.section	.nv.callgraph,"",@"SHT_CUDA_CALLGRAPH"
	.align	4
	.sectionentsize	8
	.align		4
        /*0000*/ 	.word	0x00000000
	.align		4
        /*0004*/ 	.word	0xffffffff
	.align		4
        /*0008*/ 	.word	0x00000000
	.align		4
        /*000c*/ 	.word	0xfffffffe
	.align		4
        /*0010*/ 	.word	0x00000000
	.align		4
        /*0014*/ 	.word	0xfffffffd
	.align		4
        /*0018*/ 	.word	0x00000000
	.align		4
        /*001c*/ 	.word	0xfffffffc


//--------------------- .nv.constant4             --------------------------
	.section	.nv.constant4,"a",@progbits
	.align	8
	.align		8
.nv.constant4:
        /*0000*/ 	.dword	_$_str


//--------------------- .text.attn_fwd            --------------------------
	.section	.text.attn_fwd,"ax",@progbits
	.align	128
        .global         attn_fwd
        .type           attn_fwd,@function
        .size           attn_fwd,(.L_x_28 - attn_fwd)
        .other          attn_fwd,@"STO_CUDA_ENTRY STV_DEFAULT"
attn_fwd:
.text.attn_fwd:
[----:B------:R-:W0:Y:S01]  /*0000*/  LDC R1, c[0x0][0x37c] ;  /* 0x0000df00ff017b82 */ /* 0x000e220000000800 */
[----:B------:R-:W1:Y:S01]  /*0010*/  S2R R36, SR_TID.X ;  /* 0x0000000000247919 */ /* 0x000e620000002100 */
[----:B0-----:R-:W-:Y:S02]  /*0020*/  IADD3 R1, PT, PT, R1, -0x10, RZ ;  /* 0xfffffff001017810 */ /* 0x001fe40007ffe0ff */
[----:B-1----:R-:W-:-:S13]  /*0030*/  ISETP.GE.U32.AND P0, PT, R36, 0x20, PT ;  /* 0x000000202400780c */ /* 0x002fda0003f06070 */
[----:B------:R-:W-:Y:S05]  /*0040*/  @P0 BRA `(.L_x_0) ;  /* 0x0000000000b80947 */ /* 0x000fea0003800000 */
[----:B------:R-:W0:Y:S01]  /*0050*/  S2UR UR6, SR_CgaCtaId ;  /* 0x00000000000679c3 */ /* 0x000e220000008800 */
[----:B------:R-:W-:Y:S01]  /*0060*/  NOP ;  /* 0x0000000000007918 */ /* 0x000fe20000000000 */
[----:B------:R-:W-:Y:S02]  /*0070*/  UMOV UR4, 0x40 ;  /* 0x0000004000047882 */ /* 0x000fe40000000000 */
[----:B0-----:R-:W-:-:S09]  /*0080*/  ULEA UR4, UR6, UR4, 0x18 ;  /* 0x0000000406047291 */ /* 0x001fd2000f8ec0ff */
[----:B------:R-:W0:Y:S01]  /*0090*/  LDS.U8 R0, [UR4] ;  /* 0x00000004ff007984 */ /* 0x000e220008000000 */
[----:B------:R-:W-:Y:S02]  /*00a0*/  UMOV UR4, 0x400 ;  /* 0x0000040000047882 */ /* 0x000fe40000000000 */
[----:B------:R-:W-:Y:S01]  /*00b0*/  ULEA UR4, UR6, UR4, 0x18 ;  /* 0x0000000406047291 */ /* 0x000fe2000f8ec0ff */
[----:B0-----:R-:W-:-:S13]  /*00c0*/  ISETP.NE.AND P1, PT, R0, RZ, PT ;  /* 0x000000ff0000720c */ /* 0x001fda0003f25270 */
[----:B------:R-:W-:Y:S05]  /*00d0*/  @P1 BRA `(.L_x_1) ;  /* 0x00000000007c1947 */ /* 0x000fea0003800000 */
[----:B------:R-:W-:-:S13]  /*00e0*/  ELECT P1, URZ, PT ;  /* 0x0000000000ff782f */ /* 0x000fda0003820000 */
[----:B------:R-:W-:Y:S05]  /*00f0*/  @!P1 BRA `(.L_x_2) ;  /* 0x0000000000849947 */ /* 0x000fea0003800000 */
[----:B------:R-:W-:Y:S01]  /*0100*/  UMOV UR5, 0x4 ;  /* 0x0000000400057882 */ /* 0x000fe20000000000 */
[----:B------:R-:W-:Y:S01]  /*0110*/  HFMA2 R4, -RZ, RZ, 0, 5.9604644775390625e-08 ;  /* 0x00000001ff047431 */ /* 0x000fe200000001ff */
[----:B------:R-:W-:-:S03]  /*0120*/  MOV R5, 0xf ;  /* 0x0000000f00057802 */ /* 0x000fc60000000f00 */
[----:B------:R-:W-:Y:S04]  /*0130*/  DEPBAR.LE SB0, 0x36 ;  /* 0x00008d800000791a */ /* 0x000fe80000000000 */
[----:B------:R-:W0:Y:S02]  /*0140*/  UTCATOMSWS.FIND_AND_SET.ALIGN UP0, UR5, UR5 ;  /* 0x00000005000575e3 */ /* 0x000e240008000800 */
[----:B0-----:R-:W-:-:S04]  /*0150*/  PLOP3.LUT P1, PT, PT, PT, UP0, 0x80, 0x8 ;  /* 0x000000000008781c */ /* 0x001fc80003f2f008 */
[----:B------:R-:W-:-:S04]  /*0160*/  SEL R0, RZ, 0xffffffff, !P1 ;  /* 0xffffffffff007807 */ /* 0x000fc80004800000 */
[----:B------:R-:W-:Y:S02]  /*0170*/  ISETP.NE.AND P1, PT, R0, RZ, PT ;  /* 0x000000ff0000720c */ /* 0x000fe40003f25270 */
[----:B------:R-:W-:-:S11]  /*0180*/  MOV R0, UR5 ;  /* 0x0000000500007c02 */ /* 0x000fd60008000f00 */
[----:B------:R-:W-:Y:S05]  /*0190*/  @P1 BRA `(.L_x_3) ;  /* 0x0000000000241947 */ /* 0x000fea0003800000 */
.L_x_4:
[----:B------:R-:W-:Y:S05]  /*01a0*/  NANOSLEEP 0x64 ;  /* 0x000000640000795d */ /* 0x000fea0003800000 */
[----:B------:R-:W-:-:S05]  /*01b0*/  UMOV UR5, 0x4 ;  /* 0x0000000400057882 */ /* 0x000fca0000000000 */
[----:B------:R-:W-:Y:S04]  /*01c0*/  DEPBAR.LE SB0, 0x36 ;  /* 0x00008d800000791a */ /* 0x000fe80000000000 */
[----:B------:R-:W0:Y:S02]  /*01d0*/  UTCATOMSWS.FIND_AND_SET.ALIGN UP0, UR5, UR5 ;  /* 0x00000005000575e3 */ /* 0x000e240008000800 */
[----:B0-----:R-:W-:-:S04]  /*01e0*/  PLOP3.LUT P1, PT, PT, PT, UP0, 0x80, 0x8 ;  /* 0x000000000008781c */ /* 0x001fc80003f2f008 */
[----:B------:R-:W-:-:S04]  /*01f0*/  SEL R0, RZ, 0xffffffff, !P1 ;  /* 0xffffffffff007807 */ /* 0x000fc80004800000 */
[----:B------:R-:W-:Y:S02]  /*0200*/  ISETP.NE.AND P1, PT, R0, RZ, PT ;  /* 0x000000ff0000720c */ /* 0x000fe40003f25270 */
[----:B------:R-:W-:-:S11]  /*0210*/  MOV R0, UR5 ;  /* 0x0000000500007c02 */ /* 0x000fd60008000f00 */
[----:B------:R-:W-:Y:S05]  /*0220*/  @!P1 BRA `(.L_x_4) ;  /* 0xfffffffc00dc9947 */ /* 0x000fea000383ffff */
.L_x_3:
[----:B------:R-:W-:Y:S01]  /*0230*/  IADD3 R3, PT, PT, R0, 0x10, RZ ;  /* 0x0000001000037810 */ /* 0x000fe20007ffe0ff */
[----:B------:R-:W-:Y:S01]  /*0240*/  UMOV UR5, 0x50 ;  /* 0x0000005000057882 */ /* 0x000fe20000000000 */
[----:B------:R-:W-:Y:S01]  /*0250*/  SHF.L.U32 R2, R5, R0, RZ ;  /* 0x0000000005027219 */ /* 0x000fe200000006ff */
[----:B------:R-:W-:Y:S01]  /*0260*/  ULEA UR5, UR6, UR5, 0x18 ;  /* 0x0000000506057291 */ /* 0x000fe2000f8ec0ff */
[----:B------:R-:W-:Y:S02]  /*0270*/  SHF.L.U32 R3, R4, R3, RZ ;  /* 0x0000000304037219 */ /* 0x000fe400000006ff */
[----:B------:R-:W-:Y:S02]  /*0280*/  SHF.L.U32 R0, R0, 0x5, RZ ;  /* 0x0000000500007819 */ /* 0x000fe400000006ff */
[----:B------:R-:W-:-:S05]  /*0290*/  LOP3.LUT R2, R3, R2, RZ, 0xfc, !PT ;  /* 0x0000000203027212 */ /* 0x000fca00078efcff */
[----:B------:R0:W-:Y:S04]  /*02a0*/  ATOMS.OR RZ, [UR5], R2 ;  /* 0x00000002ffff798c */ /* 0x0001e8000b000005 */
[----:B------:R0:W-:Y:S01]  /*02b0*/  STS [UR4], R0 ;  /* 0x00000000ff007988 */ /* 0x0001e20008000804 */
[----:B------:R-:W-:Y:S05]  /*02c0*/  BRA `(.L_x_2) ;  /* 0x0000000000107947 */ /* 0x000fea0003800000 */
.L_x_1:
[----:B------:R-:W-:Y:S02]  /*02d0*/  MOV R0, 0xffffffff ;  /* 0xffffffff00007802 */ /* 0x000fe40000000f00 */
[----:B------:R-:W-:-:S03]  /*02e0*/  MOV R2, 0x310 ;  /* 0x0000031000027802 */ /* 0x000fc60000000f00 */
[----:B------:R0:W-:Y:S04]  /*02f0*/  STS [UR4], R0 ;  /* 0x00000000ff007988 */ /* 0x0001e80008000804 */
[----:B0-----:R-:W-:Y:S05]  /*0300*/  CALL.REL.NOINC `($__internal_1_$__cuda_sm10x_tcgen05_guardrail_trap_phase_invalid_during_alloc) ;  /* 0x00000044007c7944 */ /* 0x001fea0003c00000 */
.L_x_2:
[----:B------:R-:W-:Y:S05]  /*0310*/  WARPSYNC.ALL ;  /* 0x0000000000007948 */ /* 0x000fea0003800000 */
[----:B------:R-:W-:Y:S01]  /*0320*/  NOP ;  /* 0x0000000000007918 */ /* 0x000fe20000000000 */
.L_x_0:
[----:B------:R-:W1:Y:S01]  /*0330*/  S2R R3, SR_CTAID.X ;  /* 0x0000000000037919 */ /* 0x000e620000002500 */
[----:B------:R-:W2:Y:S01]  /*0340*/  S2UR UR10, SR_CTAID.Y ;  /* 0x00000000000a79c3 */ /* 0x000ea20000002600 */
[----:B------:R-:W2:Y:S01]  /*0350*/  LDCU.64 UR4, c[0x0][0x3b0] ;  /* 0x00007600ff0477ac */ /* 0x000ea20008000a00 */
[----:B0-----:R-:W-:Y:S01]  /*0360*/  LOP3.LUT R0, R36, 0xff, RZ, 0xc0, !PT ;  /* 0x000000ff24007812 */ /* 0x001fe200078ec0ff */
[----:B------:R-:W-:Y:S01]  /*0370*/  UMOV UR11, 0x400 ;  /* 0x00000400000b7882 */ /* 0x000fe20000000000 */
[----:B------:R-:W0:Y:S04]  /*0380*/  LDCU.64 UR30, c[0x0][0x358] ;  /* 0x00006b00ff1e77ac */ /* 0x000e280008000a00 */
[----:B------:R-:W3:Y:S08]  /*0390*/  S2UR UR6, SR_CgaCtaId ;  /* 0x00000000000679c3 */ /* 0x000ef00000008800 */
[----:B------:R-:W4:Y:S08]  /*03a0*/  LDC.64 R6, c[0x0][0x380] ;  /* 0x0000e000ff067b82 */ /* 0x000f300000000a00 */
[----:B------:R-:W0:Y:S01]  /*03b0*/  LDC R5, c[0x0][0x3b8] ;  /* 0x0000ee00ff057b82 */ /* 0x000e220000000800 */
[----:B--2---:R-:W-:-:S04]  /*03c0*/  UIMAD UR4, UR10, UR4, URZ ;  /* 0x000000040a0472a4 */ /* 0x004fc8000f8e02ff */
[----:B------:R-:W-:Y:S01]  /*03d0*/  USHF.L.U32 UR7, UR4, 0x1, URZ ;  /* 0x0000000104077899 */ /* 0x000fe200080006ff */
[----:B-1----:R-:W-:Y:S01]  /*03e0*/  LEA R0, R3, R0, 0x8 ;  /* 0x0000000003007211 */ /* 0x002fe200078e40ff */
[----:B---3--:R-:W-:Y:S01]  /*03f0*/  ULEA UR11, UR6, UR11, 0x18 ;  /* 0x0000000b060b7291 */ /* 0x008fe2000f8ec0ff */
[----:B------:R-:W-:Y:S03]  /*0400*/  BAR.SYNC.DEFER_BLOCKING 0x0 ;  /* 0x0000000000007b1d */ /* 0x000fe60000010000 */
[----:B------:R-:W-:Y:S01]  /*0410*/  IMAD R2, R0, UR5, RZ ;  /* 0x0000000500027c24 */ /* 0x000fe2000f8e02ff */
[----:B------:R-:W-:-:S04]  /*0420*/  UIMAD.WIDE UR4, UR4, 0x2, URZ ;  /* 0x00000002040478a5 */ /* 0x000fc8000f8e02ff */
[C---:B------:R-:W-:Y:S01]  /*0430*/  SHF.L.U32 R31, R2.reuse, 0x1, RZ ;  /* 0x00000001021f7819 */ /* 0x040fe200000006ff */
[----:B------:R-:W-:-:S03]  /*0440*/  IMAD.HI R2, R2, 0x2, RZ ;  /* 0x0000000202027827 */ /* 0x000fc600078e02ff */
[----:B----4-:R-:W-:Y:S02]  /*0450*/  IADD3 R30, P1, P2, R31, UR7, R6 ;  /* 0x000000071f1e7c10 */ /* 0x010fe4000fa3e006 */
[C---:B0-----:R-:W-:Y:S01]  /*0460*/  SHF.L.U32 R3, R5.reuse, 0x1, RZ ;  /* 0x0000000105037819 */ /* 0x041fe200000006ff */
[C---:B------:R-:W-:Y:S01]  /*0470*/  IMAD R13, R5.reuse, 0x6, RZ ;  /* 0x00000006050d7824 */ /* 0x040fe200078e02ff */
[----:B------:R-:W-:Y:S01]  /*0480*/  IADD3.X R31, PT, PT, R2, UR5, R7, P1, P2 ;  /* 0x00000005021f7c10 */ /* 0x000fe20008fe4407 */
[----:B------:R-:W-:Y:S01]  /*0490*/  IMAD R25, R5, 0x16, RZ ;  /* 0x0000001605197824 */ /* 0x000fe200078e02ff */
[-C--:B------:R-:W-:Y:S01]  /*04a0*/  IADD3 R32, P3, PT, R3, R30.reuse, RZ ;  /* 0x0000001e03207210 */ /* 0x080fe20007f7e0ff */
[C---:B------:R-:W-:Y:S01]  /*04b0*/  IMAD R39, R5.reuse, 0xc, RZ ;  /* 0x0000000c05277824 */ /* 0x040fe200078e02ff */
[CC--:B------:R-:W-:Y:S01]  /*04c0*/  LEA R7, R5.reuse, R5.reuse, 0x1 ;  /* 0x0000000505077211 */ /* 0x0c0fe200078e08ff */
[C---:B------:R-:W-:Y:S01]  /*04d0*/  IMAD R41, R5.reuse, 0xe, RZ ;  /* 0x0000000e05297824 */ /* 0x040fe200078e02ff */
[----:B------:R-:W0:Y:S01]  /*04e0*/  LDS R37, [UR11] ;  /* 0x0000000bff257984 */ /* 0x000e220008000800 */
[C---:B------:R-:W-:Y:S01]  /*04f0*/  SHF.L.U32 R9, R5.reuse, 0x2, RZ ;  /* 0x0000000205097819 */ /* 0x040fe200000006ff */
[C---:B------:R-:W-:Y:S01]  /*0500*/  IMAD R17, R5.reuse, 0x14, RZ ;  /* 0x0000001405117824 */ /* 0x040fe200078e02ff */
[C---:B------:R-:W-:Y:S01]  /*0510*/  LEA R19, R5.reuse, -R5, 0x3 ;  /* 0x8000000505137211 */ /* 0x040fe200078e18ff */
[----:B------:R-:W-:Y:S01]  /*0520*/  BAR.SYNC.DEFER_BLOCKING 0x0 ;  /* 0x0000000000007b1d */ /* 0x000fe20000010000 */
[----:B------:R-:W-:-:S02]  /*0530*/  LEA R28, P6, R5, R30, 0x2 ;  /* 0x0000001e051c7211 */ /* 0x000fc400078c10ff */
[-C--:B------:R-:W-:Y:S02]  /*0540*/  IADD3 R24, P5, PT, R13, R30.reuse, RZ ;  /* 0x0000001e0d187210 */ /* 0x080fe40007fbe0ff */
[CC--:B------:R-:W-:Y:S01]  /*0550*/  LEA.HI.X.SX32 R33, R5.reuse, R31.reuse, 0x1, P3 ;  /* 0x0000001f05217211 */ /* 0x0c0fe200018f0eff */
[C---:B------:R-:W-:Y:S01]  /*0560*/  IMAD R15, R5.reuse, 0x12, RZ ;  /* 0x00000012050f7824 */ /* 0x040fe200078e02ff */
[CC--:B------:R-:W-:Y:S01]  /*0570*/  LEA R2, P3, R5.reuse, R30.reuse, 0x3 ;  /* 0x0000001e05027211 */ /* 0x0c0fe200078618ff */
[----:B------:R-:W-:Y:S01]  /*0580*/  IMAD R45, R5, 0x1a, RZ ;  /* 0x0000001a052d7824 */ /* 0x000fe200078e02ff */
[----:B------:R-:W-:Y:S01]  /*0590*/  IADD3 R6, P4, PT, R25, R30, RZ ;  /* 0x0000001e19067210 */ /* 0x000fe20007f9e0ff */
[----:B------:R-:W-:Y:S01]  /*05a0*/  IMAD R27, R5, 0xa, RZ ;  /* 0x0000000a051b7824 */ /* 0x000fe200078e02ff */
[-C--:B------:R-:W-:Y:S01]  /*05b0*/  LEA.HI.X.SX32 R29, R3, R31.reuse, 0x1, P6 ;  /* 0x0000001f031d7211 */ /* 0x080fe200030f0eff */
[----:B------:R-:W1:Y:S01]  /*05c0*/  LDCU UR4, c[0x0][0x3c8] ;  /* 0x00007900ff0477ac */ /* 0x000e620008000800 */
[----:B------:R-:W-:-:S02]  /*05d0*/  LEA.HI.X.SX32 R25, R7, R31, 0x1, P5 ;  /* 0x0000001f07197211 */ /* 0x000fc400028f0eff */
[-C--:B------:R-:W-:Y:S02]  /*05e0*/  IADD3 R16, P5, PT, R39, R30.reuse, RZ ;  /* 0x0000001e27107210 */ /* 0x080fe40007fbe0ff */
[-C--:B------:R-:W-:Y:S02]  /*05f0*/  LEA.HI.X.SX32 R3, R9, R31.reuse, 0x1, P3 ;  /* 0x0000001f09037211 */ /* 0x080fe400018f0eff */
[-C--:B------:R-:W-:Y:S02]  /*0600*/  IADD3 R18, P3, PT, R41, R30.reuse, RZ ;  /* 0x0000001e29127210 */ /* 0x080fe40007f7e0ff */
[-C--:B------:R-:W-:Y:S02]  /*0610*/  IADD3 R4, P1, PT, R17, R30.reuse, RZ ;  /* 0x0000001e11047210 */ /* 0x080fe40007f3e0ff */
[----:B------:R-:W-:Y:S01]  /*0620*/  LEA.HI.X.SX32 R17, R13, R31, 0x1, P5 ;  /* 0x0000001f0d117211 */ /* 0x000fe200028f0eff */
[C---:B------:R-:W-:Y:S01]  /*0630*/  IMAD R13, R5.reuse, 0xd, RZ ;  /* 0x0000000d050d7824 */ /* 0x040fe200078e02ff */
[C---:B------:R-:W-:Y:S01]  /*0640*/  LEA R23, R5.reuse, R5, 0x3 ;  /* 0x0000000505177211 */ /* 0x040fe200078e18ff */
[----:B------:R-:W-:Y:S01]  /*0650*/  IMAD R43, R5, 0x18, RZ ;  /* 0x00000018052b7824 */ /* 0x000fe200078e02ff */
[-C--:B------:R-:W-:Y:S01]  /*0660*/  IADD3 R8, P2, PT, R15, R30.reuse, RZ ;  /* 0x0000001e0f087210 */ /* 0x080fe20007f5e0ff */
[----:B------:R-:W-:Y:S01]  /*0670*/  IMAD R35, R5, 0xb, RZ ;  /* 0x0000000b05237824 */ /* 0x000fe200078e02ff */
[-C--:B------:R-:W-:Y:S01]  /*0680*/  LEA.HI.X.SX32 R19, R19, R31.reuse, 0x1, P3 ;  /* 0x0000001f13137211 */ /* 0x080fe200018f0eff */
[----:B------:R-:W-:Y:S01]  /*0690*/  IMAD R47, R5, 0x1c, RZ ;  /* 0x0000001c052f7824 */ /* 0x000fe200078e02ff */
[----:B------:R-:W-:Y:S01]  /*06a0*/  IADD3 R22, P3, PT, R45, R30, RZ ;  /* 0x0000001e2d167210 */ /* 0x000fe20007f7e0ff */
[----:B------:R-:W-:Y:S01]  /*06b0*/  IMAD R49, R5, 0x1e, RZ ;  /* 0x0000001e05317824 */ /* 0x000fe200078e02ff */
[-C--:B------:R-:W-:Y:S01]  /*06c0*/  LEA.HI.X.SX32 R9, R23, R31.reuse, 0x1, P2 ;  /* 0x0000001f17097211 */ /* 0x080fe200010f0eff */
[----:B------:R-:W5:Y:S01]  /*06d0*/  LDG.E.U16 R16, desc[UR30][R16.64] ;  /* 0x0000001e10107981 */ /* 0x000f62000c1e1500 */
[----:B------:R-:W-:-:S02]  /*06e0*/  LEA.HI.X.SX32 R23, R13, R31, 0x1, P3 ;  /* 0x0000001f0d177211 */ /* 0x000fc400018f0eff */
[----:B------:R-:W-:Y:S01]  /*06f0*/  LEA R11, R5, R5, 0x2 ;  /* 0x00000005050b7211 */ /* 0x000fe200078e10ff */
[----:B------:R2:W5:Y:S01]  /*0700*/  LDG.E.U16 R13, desc[UR30][R2.64] ;  /* 0x0000001e020d7981 */ /* 0x000562000c1e1500 */
[-C--:B------:R-:W-:Y:S02]  /*0710*/  IADD3 R14, P6, PT, R27, R30.reuse, RZ ;  /* 0x0000001e1b0e7210 */ /* 0x080fe40007fde0ff */
[-C--:B------:R-:W-:Y:S01]  /*0720*/  IADD3 R10, P5, PT, R43, R30.reuse, RZ ;  /* 0x0000001e2b0a7210 */ /* 0x080fe20007fbe0ff */
[----:B------:R-:W5:Y:S01]  /*0730*/  LDG.E.U16 R12, desc[UR30][R30.64] ;  /* 0x0000001e1e0c7981 */ /* 0x000f62000c1e1500 */
[----:B------:R-:W-:Y:S02]  /*0740*/  LEA.HI.X.SX32 R15, R11, R31, 0x1, P6 ;  /* 0x0000001f0b0f7211 */ /* 0x000fe400030f0eff */
[C---:B------:R-:W-:Y:S01]  /*0750*/  SHF.L.U32 R21, R5.reuse, 0x3, RZ ;  /* 0x0000000305157819 */ /* 0x040fe200000006ff */
[----:B------:R-:W5:Y:S01]  /*0760*/  LDG.E.U16 R8, desc[UR30][R8.64] ;  /* 0x0000001e08087981 */ /* 0x000f62000c1e1500 */
[C---:B------:R-:W-:Y:S01]  /*0770*/  LEA R20, P6, R5.reuse, R30, 0x4 ;  /* 0x0000001e05147211 */ /* 0x040fe200078c20ff */
[----:B--2---:R-:W2:Y:S01]  /*0780*/  LDC.64 R2, c[0x0][0x3c0] ;  /* 0x0000f000ff027b82 */ /* 0x004ea20000000a00 */
[----:B------:R-:W-:Y:S01]  /*0790*/  LEA R43, R5, -R5, 0x4 ;  /* 0x80000005052b7211 */ /* 0x000fe200078e20ff */
[----:B------:R3:W5:Y:S01]  /*07a0*/  LDG.E.U16 R34, desc[UR30][R14.64] ;  /* 0x0000001e0e227981 */ /* 0x000762000c1e1500 */
[----:B------:R-:W-:-:S02]  /*07b0*/  LEA.HI.X.SX32 R5, R27, R31, 0x1, P1 ;  /* 0x0000001f1b057211 */ /* 0x000fc400008f0eff */
[-C--:B------:R-:W-:Y:S01]  /*07c0*/  LEA.HI.X.SX32 R7, R35, R31.reuse, 0x1, P4 ;  /* 0x0000001f23077211 */ /* 0x080fe200020f0eff */
[----:B------:R-:W5:Y:S01]  /*07d0*/  LDG.E.U16 R32, desc[UR30][R32.64] ;  /* 0x0000001e20207981 */ /* 0x000f62000c1e1500 */
[----:B------:R-:W-:Y:S02]  /*07e0*/  LOP3.LUT R17, R36, 0xf, RZ, 0xc0, !PT ;  /* 0x0000000f24117812 */ /* 0x000fe400078ec0ff */
[-C--:B------:R-:W-:Y:S01]  /*07f0*/  LEA.HI.X.SX32 R21, R21, R31.reuse, 0x1, P6 ;  /* 0x0000001f15157211 */ /* 0x080fe200030f0eff */
[----:B------:R4:W5:Y:S01]  /*0800*/  LDG.E.U16 R35, desc[UR30][R4.64] ;  /* 0x0000001e04237981 */ /* 0x000962000c1e1500 */
[----:B------:R-:W-:Y:S01]  /*0810*/  IADD3 R26, P6, PT, R47, R30, RZ ;  /* 0x0000001e2f1a7210 */ /* 0x000fe20007fde0ff */
[----:B---3--:R-:W3:Y:S01]  /*0820*/  LDC.64 R14, c[0x0][0x388] ;  /* 0x0000e200ff0e7b82 */ /* 0x008ee20000000a00 */
[----:B-1----:R-:W-:Y:S01]  /*0830*/  IMAD R17, R17, UR4, RZ ;  /* 0x0000000411117c24 */ /* 0x002fe2000f8e02ff */
[----:B------:R1:W5:Y:S01]  /*0840*/  LDG.E.U16 R7, desc[UR30][R6.64] ;  /* 0x0000001e06077981 */ /* 0x000362000c1e1500 */
[----:B------:R-:W-:-:S02]  /*0850*/  LEA.HI.X.SX32 R11, R39, R31, 0x1, P5 ;  /* 0x0000001f270b7211 */ /* 0x000fc400028f0eff */
[----:B------:R-:W-:Y:S01]  /*0860*/  IADD3 R30, P2, PT, R49, R30, RZ ;  /* 0x0000001e311e7210 */ /* 0x000fe20007f5e0ff */
[----:B------:R-:W5:Y:S01]  /*0870*/  LDG.E.U16 R28, desc[UR30][R28.64] ;  /* 0x0000001e1c1c7981 */ /* 0x000f62000c1e1500 */
[-C--:B------:R-:W-:Y:S02]  /*0880*/  LEA.HI.X.SX32 R27, R41, R31.reuse, 0x1, P6 ;  /* 0x0000001f291b7211 */ /* 0x080fe400030f0eff */
[----:B----4-:R-:W-:Y:S01]  /*0890*/  SHF.R.U32.HI R4, RZ, 0x4, R36 ;  /* 0x00000004ff047819 */ /* 0x010fe20000011624 */
[----:B------:R3:W5:Y:S01]  /*08a0*/  LDG.E.U16 R10, desc[UR30][R10.64] ;  /* 0x0000001e0a0a7981 */ /* 0x000762000c1e1500 */
[----:B------:R-:W-:Y:S01]  /*08b0*/  LEA.HI.X.SX32 R31, R43, R31, 0x1, P2 ;  /* 0x0000001f2b1f7211 */ /* 0x000fe200010f0eff */
[----:B--2---:R-:W-:Y:S01]  /*08c0*/  IMAD R2, R2, UR10, RZ ;  /* 0x0000000a02027c24 */ /* 0x004fe2000f8e02ff */
[----:B-1----:R-:W-:Y:S01]  /*08d0*/  SGXT.U32 R6, R4, 0x4 ;  /* 0x000000040406781a */ /* 0x002fe20000000000 */
[----:B------:R1:W5:Y:S01]  /*08e0*/  LDG.E.U16 R24, desc[UR30][R24.64] ;  /* 0x0000001e18187981 */ /* 0x000362000c1e1500 */
[----:B------:R-:W-:-:S02]  /*08f0*/  SHF.L.U32 R4, R17, 0x1, RZ ;  /* 0x0000000111047819 */ /* 0x000fc400000006ff */
[----:B------:R-:W-:Y:S01]  /*0900*/  SHF.L.U32 R5, R2, 0x1, RZ ;  /* 0x0000000102057819 */ /* 0x000fe200000006ff */
[----:B------:R-:W-:Y:S01]  /*0910*/  IMAD R6, R6, R3, RZ ;  /* 0x0000000306067224 */ /* 0x000fe200078e02ff */
[----:B------:R-:W-:Y:S01]  /*0920*/  SHF.R.U32.HI R9, RZ, 0x5, R36 ;  /* 0x00000005ff097819 */ /* 0x000fe20000011624 */
[----:B------:R-:W-:Y:S01]  /*0930*/  IMAD.HI R17, R17, 0x2, RZ ;  /* 0x0000000211117827 */ /* 0x000fe200078e02ff */
[----:B------:R1:W5:Y:S03]  /*0940*/  LDG.E.U16 R18, desc[UR30][R18.64] ;  /* 0x0000001e12127981 */ /* 0x000366000c1e1500 */
[----:B------:R-:W-:Y:S01]  /*0950*/  IMAD.HI R2, R2, 0x2, RZ ;  /* 0x0000000202027827 */ /* 0x000fe200078e02ff */
[----:B---3--:R-:W-:Y:S01]  /*0960*/  IADD3 R11, P1, P2, R4, R14, R5 ;  /* 0x0000000e040b7210 */ /* 0x008fe20007a3e005 */
[----:B------:R1:W5:Y:S01]  /*0970*/  LDG.E.U16 R20, desc[UR30][R20.64] ;  /* 0x0000001e14147981 */ /* 0x000362000c1e1500 */
[----:B------:R-:W-:-:S02]  /*0980*/  LEA R4, R3, R6, 0x4 ;  /* 0x0000000603047211 */ /* 0x000fc400078e20ff */
[----:B------:R-:W-:Y:S01]  /*0990*/  IADD3.X R15, PT, PT, R17, R15, R2, P1, P2 ;  /* 0x0000000f110f7210 */ /* 0x000fe20000fe4402 */
[----:B------:R1:W5:Y:S01]  /*09a0*/  LDG.E.U16 R22, desc[UR30][R22.64] ;  /* 0x0000001e16167981 */ /* 0x000362000c1e1500 */
[-C--:B------:R-:W-:Y:S02]  /*09b0*/  LEA R50, P2, R4, R11.reuse, 0x1 ;  /* 0x0000000b04327211 */ /* 0x080fe400078408ff */
[----:B------:R-:W-:Y:S01]  /*09c0*/  LEA R52, P1, R6, R11, 0x1 ;  /* 0x0000000b06347211 */ /* 0x000fe200078208ff */
[----:B------:R1:W5:Y:S01]  /*09d0*/  LDG.E.U16 R26, desc[UR30][R26.64] ;  /* 0x0000001e1a1a7981 */ /* 0x000362000c1e1500 */
[-C--:B------:R-:W-:Y:S02]  /*09e0*/  LEA.HI.X.SX32 R51, R4, R15.reuse, 0x1, P2 ;  /* 0x0000000f04337211 */ /* 0x080fe400010f0eff */
[----:B------:R-:W-:Y:S01]  /*09f0*/  LEA.HI.X.SX32 R53, R6, R15, 0x1, P1 ;  /* 0x0000000f06357211 */ /* 0x000fe200008f0eff */
[----:B------:R1:W5:Y:S04]  /*0a00*/  LDG.E.U16 R30, desc[UR30][R30.64] ;  /* 0x0000001e1e1e7981 */ /* 0x000368000c1e1500 */
[----:B------:R1:W-:Y:S04]  /*0a10*/  STL.64 [R1], R50 ;  /* 0x0000003201007387 */ /* 0x0003e80000100a00 */
[----:B------:R1:W-:Y:S01]  /*0a20*/  STL.64 [R1+0x8], R52 ;  /* 0x0000083401007387 */ /* 0x0003e20000100a00 */
[----:B------:R-:W-:-:S02]  /*0a30*/  R2UR UR9, R9 ;  /* 0x00000000090972ca */ /* 0x000fc400000e0000 */
[C---:B------:R-:W-:Y:S02]  /*0a40*/  SHF.L.U32 R9, R36.reuse, 0x1, RZ ;  /* 0x0000000124097819 */ /* 0x040fe400000006ff */
[----:B------:R-:W-:Y:S02]  /*0a50*/  LOP3.LUT R5, R36, 0xc0, RZ, 0xc0, !PT ;  /* 0x000000c024057812 */ /* 0x000fe400078ec0ff */
[----:B------:R-:W-:Y:S02]  /*0a60*/  LOP3.LUT R14, R9, 0x7e, RZ, 0xc0, !PT ;  /* 0x0000007e090e7812 */ /* 0x000fe400078ec0ff */
[----:B0-----:R-:W-:Y:S02]  /*0a70*/  R2UR UR12, R37 ;  /* 0x00000000250c72ca */ /* 0x001fe400000e0000 */
[----:B------:R-:W-:-:S04]  /*0a80*/  LEA R5, R5, R14, 0x5 ;  /* 0x0000000e05057211 */ /* 0x000fc800078e28ff */
[----:B------:R-:W-:Y:S01]  /*0a90*/  LOP3.LUT R11, R5, 0x10, RZ, 0x3c, !PT ;  /* 0x00000010050b7812 */ /* 0x000fe200078e3cff */
[----:B-1----:R-:W-:Y:S08]  /*0aa0*/  @P0 BRA `(.L_x_5) ;  /* 0x0000000000180947 */ /* 0x002ff00003800000 */
[----:B------:R-:W-:Y:S01]  /*0ab0*/  ELECT P1, URZ, PT ;  /* 0x0000000000ff782f */ /* 0x000fe20003820000 */
[----:B------:R-:W-:Y:S01]  /*0ac0*/  HFMA2 R2, -RZ, RZ, 0, 5.9604644775390625e-08 ;  /* 0x00000001ff027431 */ /* 0x000fe200000001ff */
[----:B------:R-:W-:Y:S01]  /*0ad0*/  UMOV UR4, 0x40 ;  /* 0x0000004000047882 */ /* 0x000fe20000000000 */
[----:B------:R-:W-:Y:S01]  /*0ae0*/  UVIRTCOUNT.DEALLOC.SMPOOL 0x80 ;  /* 0x000000800000784c */ /* 0x000fe20000000000 */
[----:B------:R-:W-:-:S09]  /*0af0*/  ULEA UR4, UR6, UR4, 0x18 ;  /* 0x0000000406047291 */ /* 0x000fd2000f8ec0ff */
[----:B------:R0:W-:Y:S03]  /*0b00*/  @P1 STS.U8 [UR4], R2 ;  /* 0x00000002ff001988 */ /* 0x0001e60008000004 */
.L_x_5:
[----:B------:R-:W-:Y:S01]  /*0b10*/  USHF.L.U32 UR4, UR9, 0x15, URZ ;  /* 0x0000001509047899 */ /* 0x000fe200080006ff */
[C---:B0-----:R-:W-:Y:S01]  /*0b20*/  LOP3.LUT R2, R5.reuse, 0x20, RZ, 0x3c, !PT ;  /* 0x0000002005027812 */ /* 0x041fe200078e3cff */
[----:B------:R-:W-:Y:S01]  /*0b30*/  ULOP3.LUT UR16, UR9, 0x4, URZ, 0xc0, !UPT ;  /* 0x0000000409107892 */ /* 0x000fe2000f8ec0ff */
[C---:B------:R-:W-:Y:S01]  /*0b40*/  LOP3.LUT R4, R5.reuse, 0x30, RZ, 0x3c, !PT ;  /* 0x0000003005047812 */ /* 0x040fe200078e3cff */
[----:B------:R-:W-:Y:S01]  /*0b50*/  ULOP3.LUT UR6, UR4, 0x600000, URZ, 0xc0, !UPT ;  /* 0x0060000004067892 */ /* 0x000fe2000f8ec0ff */
[----:B-----5:R-:W-:Y:S01]  /*0b60*/  STS.U16 [R5+UR11+0x400], R20 ;  /* 0x0004001405007988 */ /* 0x020fe2000800040b */
[C---:B------:R-:W-:Y:S01]  /*0b70*/  LOP3.LUT R6, R5.reuse, 0x40, RZ, 0x3c, !PT ;  /* 0x0000004005067812 */ /* 0x040fe200078e3cff */
[----:B------:R-:W-:Y:S01]  /*0b80*/  UMOV UR4, 0x1 ;  /* 0x0000000100047882 */ /* 0x000fe20000000000 */
[----:B------:R-:W-:Y:S01]  /*0b90*/  ULEA UR14, UR16, UR6, 0x2 ;  /* 0x00000006100e7291 */ /* 0x000fe2000f8e10ff */
[----:B------:R-:W-:Y:S01]  /*0ba0*/  STS.U16 [R5+UR11], R12 ;  /* 0x0000000c05007988 */ /* 0x000fe2000800040b */
[C---:B------:R-:W-:Y:S01]  /*0bb0*/  LOP3.LUT R15, R5.reuse, 0x50, RZ, 0x3c, !PT ;  /* 0x00000050050f7812 */ /* 0x040fe200078e3cff */
[----:B------:R-:W-:Y:S01]  /*0bc0*/  UIADD3 UR15, UPT, UPT, UR11, 0x2c00, URZ ;  /* 0x00002c000b0f7890 */ /* 0x000fe2000fffe0ff */
[----:B------:R-:W-:Y:S01]  /*0bd0*/  LOP3.LUT P1, RZ, R36, 0xff, RZ, 0xc0, !PT ;  /* 0x000000ff24ff7812 */ /* 0x000fe2000782c0ff */
[----:B------:R-:W-:Y:S01]  /*0be0*/  UIADD3 UR14, UPT, UPT, UR12, UR14, URZ ;  /* 0x0000000e0c0e7290 */ /* 0x000fe2000fffe0ff */
[----:B------:R-:W-:Y:S01]  /*0bf0*/  STS.U16 [R11+UR11+0x80], R32 ;  /* 0x000080200b007988 */ /* 0x000fe2000800040b */
[----:B------:R-:W0:Y:S03]  /*0c00*/  LDCU UR17, c[0x0][0x3f0] ;  /* 0x00007e00ff1177ac */ /* 0x000e260008000800 */
[----:B------:R1:W-:Y:S04]  /*0c10*/  STS.U16 [R11+UR11+0x480], R8 ;  /* 0x000480080b007988 */ /* 0x0003e8000800040b */
[----:B------:R-:W-:Y:S03]  /*0c20*/  STS.U16 [R2+UR11+0x100], R28 ;  /* 0x0001001c02007988 */ /* 0x000fe6000800040b */
[----:B------:R-:W-:Y:S01]  /*0c30*/  VOTEU.ALL UP0, P1 ;  /* 0x0000000000ff7886 */ /* 0x000fe20000800000 */
[----:B------:R-:W-:Y:S01]  /*0c40*/  STS.U16 [R2+UR11+0x500], R35 ;  /* 0x0005002302007988 */ /* 0x000fe2000800040b */
[----:B------:R-:W-:Y:S01]  /*0c50*/  VOTEU.ALL UP1, P1 ;  /* 0x0000000000ff7886 */ /* 0x000fe20000820000 */
[----:B-1----:R-:W-:-:S02]  /*0c60*/  LOP3.LUT R11, R5, 0x60, RZ, 0x3c, !PT ;  /* 0x00000060050b7812 */ /* 0x002fc400078e3cff */
[----:B------:R-:W-:Y:S01]  /*0c70*/  LOP3.LUT R5, R5, 0x70, RZ, 0x3c, !PT ;  /* 0x0000007005057812 */ /* 0x000fe200078e3cff */
[----:B------:R-:W-:Y:S01]  /*0c80*/  STS.U16 [R4+UR11+0x180], R24 ;  /* 0x0001801804007988 */ /* 0x000fe2000800040b */
[----:B------:R-:W-:-:S04]  /*0c90*/  @!UP0 UIADD3 UR18, UPT, UPT, -UR4, 0x100000, URZ ;  /* 0x0010000004128890 */ /* 0x000fc8000fffe1ff */
[----:B------:R-:W-:Y:S02]  /*0ca0*/  @!UP0 USHF.L.U32 UR19, UR18, 0xb, URZ ;  /* 0x0000000b12138899 */ /* 0x000fe400080006ff */
[----:B------:R-:W-:Y:S01]  /*0cb0*/  @!UP0 USHF.L.U32 UR18, UR18, 0x1, URZ ;  /* 0x0000000112128899 */ /* 0x000fe200080006ff */
[----:B0-----:R-:W-:Y:S01]  /*0cc0*/  ISETP.LT.AND P2, PT, RZ, UR17, PT ;  /* 0x00000011ff007c0c */ /* 0x001fe2000bf41270 */
[----:B------:R0:W-:Y:S04]  /*0cd0*/  STS.U16 [R4+UR11+0x580], R7 ;  /* 0x0005800704007988 */ /* 0x0001e8000800040b */
[----:B------:R1:W-:Y:S04]  /*0ce0*/  STS.U16 [R6+UR11+0x200], R13 ;  /* 0x0002000d06007988 */ /* 0x0003e8000800040b */
[----:B------:R2:W-:Y:S01]  /*0cf0*/  STS.U16 [R6+UR11+0x600], R10 ;  /* 0x0006000a06007988 */ /* 0x0005e2000800040b */
[----:B0-----:R-:W-:-:S03]  /*0d00*/  PRMT R7, RZ, 0x7610, R7 ;  /* 0x00007610ff077816 */ /* 0x001fc60000000007 */
[----:B------:R2:W-:Y:S01]  /*0d10*/  STS.U16 [R15+UR11+0x280], R34 ;  /* 0x000280220f007988 */ /* 0x0005e2000800040b */
[----:B-1----:R-:W-:-:S03]  /*0d20*/  PRMT R13, RZ, 0x7610, R13 ;  /* 0x00007610ff0d7816 */ /* 0x002fc6000000000d */
[----:B------:R2:W-:Y:S04]  /*0d30*/  STS.U16 [R15+UR11+0x680], R22 ;  /* 0x000680160f007988 */ /* 0x0005e8000800040b */
[----:B------:R2:W-:Y:S04]  /*0d40*/  STS.U16 [R11+UR11+0x300], R16 ;  /* 0x000300100b007988 */ /* 0x0005e8000800040b */
[----:B------:R2:W-:Y:S04]  /*0d50*/  STS.U16 [R11+UR11+0x700], R26 ;  /* 0x0007001a0b007988 */ /* 0x0005e8000800040b */
[----:B------:R2:W-:Y:S04]  /*0d60*/  STS.U16 [R5+UR11+0x380], R18 ;  /* 0x0003801205007988 */ /* 0x0005e8000800040b */
[----:B------:R2:W-:Y:S01]  /*0d70*/  STS.U16 [R5+UR11+0x780], R30 ;  /* 0x0007801e05007988 */ /* 0x0005e2000800040b */
[----:B------:R-:W-:Y:S01]  /*0d80*/  STTM.x16 tmem[UR14], RZ ;  /* 0x000000ff000079ed */ /* 0x000fe2000824000e */
[----:B------:R-:W0:Y:S02]  /*0d90*/  FENCE.VIEW.ASYNC.T ;  /* 0x00000000000073c6 */ /* 0x000e240000000200 */
[----:B0-----:R-:W-:Y:S06]  /*0da0*/  BAR.SYNC.DEFER_BLOCKING 0x0 ;  /* 0x0000000000007b1d */ /* 0x001fec0000010000 */
[----:B------:R-:W0:Y:S02]  /*0db0*/  FENCE.VIEW.ASYNC.S ;  /* 0x00000000000073c6 */ /* 0x000e240000000000 */
[----:B0-----:R0:W1:Y:S02]  /*0dc0*/  @!UP1 SYNCS.EXCH.64 URZ, [UR15], UR18 ;  /* 0x000000120fff95b2 */ /* 0x0010640008000100 */
[----:B-1----:R-:W-:Y:S06]  /*0dd0*/  BAR.SYNC.DEFER_BLOCKING 0x0 ;  /* 0x0000000000007b1d */ /* 0x002fec0000010000 */
[----:B------:R-:W3:Y:S04]  /*0de0*/  @P2 LDG.E.U16 R7, desc[UR30][R52.64] ;  /* 0x0000001e34072981 */ /* 0x000ee8000c1e1500 */
[----:B------:R-:W4:Y:S01]  /*0df0*/  @P2 LDG.E.U16 R13, desc[UR30][R50.64] ;  /* 0x0000001e320d2981 */ /* 0x000f22000c1e1500 */
[----:B------:R-:W-:Y:S01]  /*0e00*/  SHF.R.S32.HI R2, RZ, 0x6, R36 ;  /* 0x00000006ff027819 */ /* 0x000fe20000011424 */
[----:B------:R-:W-:Y:S01]  /*0e10*/  VOTEU.ALL UP1, P1 ;  /* 0x0000000000ff7886 */ /* 0x000fe20000820000 */
[----:B0-----:R-:W-:-:S04]  /*0e20*/  @!UP0 UIADD3 UR18, UPT, UPT, -UR4, 0x100000, URZ ;  /* 0x0010000004128890 */ /* 0x001fc8000fffe1ff */
[----:B------:R-:W-:Y:S02]  /*0e30*/  @!UP0 USHF.L.U32 UR19, UR18, 0xb, URZ ;  /* 0x0000000b12138899 */ /* 0x000fe400080006ff */
[----:B------:R-:W-:Y:S02]  /*0e40*/  @!UP0 USHF.L.U32 UR18, UR18, 0x1, URZ ;  /* 0x0000000112128899 */ /* 0x000fe400080006ff */
[----:B------:R-:W-:Y:S01]  /*0e50*/  UIADD3 UR13, UPT, UPT, UR12, 0x20, URZ ;  /* 0x000000200c0d7890 */ /* 0x000fe2000fffe0ff */
[----:B------:R-:W-:Y:S01]  /*0e60*/  SGXT R2, R2, 0x1 ;  /* 0x000000010202781a */ /* 0x000fe20000000200 */
[----:B------:R-:W-:Y:S01]  /*0e70*/  VOTEU.ALL UP2, P1 ;  /* 0x0000000000ff7886 */ /* 0x000fe20000840000 */
[----:B------:R-:W-:-:S04]  /*0e80*/  @!UP0 UIADD3 UR4, UPT, UPT, -UR4, 0x100000, URZ ;  /* 0x0010000004048890 */ /* 0x000fc8000fffe1ff */
[----:B------:R-:W-:Y:S02]  /*0e90*/  @!UP0 USHF.L.U32 UR5, UR4, 0xb, URZ ;  /* 0x0000000b04058899 */ /* 0x000fe400080006ff */
[----:B------:R-:W-:Y:S02]  /*0ea0*/  @!UP0 USHF.L.U32 UR4, UR4, 0x1, URZ ;  /* 0x0000000104048899 */ /* 0x000fe400080006ff */
[----:B------:R-:W-:Y:S01]  /*0eb0*/  UIADD3 UR6, UPT, UPT, UR6, UR13, URZ ;  /* 0x0000000d06067290 */ /* 0x000fe2000fffe0ff */
[----:B------:R-:W-:Y:S01]  /*0ec0*/  LOP3.LUT R2, R2, 0x90, RZ, 0xc0, !PT ;  /* 0x0000009002027812 */ /* 0x000fe200078ec0ff */
[----:B------:R-:W-:Y:S01]  /*0ed0*/  UIADD3 UR8, UPT, UPT, UR11, 0x2400, URZ ;  /* 0x000024000b087890 */ /* 0x000fe2000fffe0ff */
[----:B------:R-:W-:Y:S01]  /*0ee0*/  ISETP.EQ.U32.AND P3, PT, RZ, UR9, P2 ;  /* 0x00000009ff007c0c */ /* 0x000fe20009762070 */
[----:B------:R-:W-:Y:S01]  /*0ef0*/  ULEA UR16, UR16, UR6, 0x3 ;  /* 0x0000000610107291 */ /* 0x000fe2000f8e18ff */
[----:B------:R-:W-:Y:S01]  /*0f00*/  LOP3.LUT R2, R2, 0x17e, R9, 0x78, !PT ;  /* 0x0000017e02027812 */ /* 0x000fe200078e7809 */
[----:B------:R2:W0:Y:S04]  /*0f10*/  @!UP1 SYNCS.EXCH.64 URZ, [UR11+0x2c08], UR18 ;  /* 0x002c08120bff95b2 */ /* 0x0004280008000100 */
[----:B---3--:R2:W-:Y:S04]  /*0f20*/  STS.U16 [R2+UR11+0x2000], R7 ;  /* 0x0020000702007988 */ /* 0x0085e8000800040b */
[----:B----4-:R2:W-:Y:S01]  /*0f30*/  STS.U16 [R2+UR11+0x2200], R13 ;  /* 0x0022000d02007988 */ /* 0x0105e2000800040b */
[----:B0-----:R0:W-:Y:S06]  /*0f40*/  MEMBAR.ALL.CTA ;  /* 0x0000000000007992 */ /* 0x0011ec0000008000 */
[----:B0-----:R-:W-:Y:S04]  /*0f50*/  FENCE.VIEW.ASYNC.S ;  /* 0x00000000000073c6 */ /* 0x001fe80000000000 */
[----:B------:R-:W0:Y:S02]  /*0f60*/  FENCE.VIEW.ASYNC.S ;  /* 0x00000000000073c6 */ /* 0x000e240000000000 */
[----:B0-----:R2:W0:Y:S02]  /*0f70*/  @!UP2 SYNCS.EXCH.64 URZ, [UR11+0x2400], UR4 ;  /* 0x002400040bffa5b2 */ /* 0x0014240008000100 */
[----:B0-----:R-:W-:Y:S06]  /*0f80*/  BAR.SYNC.DEFER_BLOCKING 0x0 ;  /* 0x0000000000007b1d */ /* 0x001fec0000010000 */
[----:B--2---:R-:W-:Y:S05]  /*0f90*/  @!P3 BRA `(.L_x_6) ;  /* 0x00000000005cb947 */ /* 0x004fea0003800000 */
[----:B------:R-:W-:Y:S02]  /*0fa0*/  UIADD3 UR5, UPT, UPT, UR11, 0x2000, URZ ;  /* 0x000020000b057890 */ /* 0x000fe4000fffe0ff */
[----:B------:R-:W-:Y:S02]  /*0fb0*/  USHF.R.U32.HI UR4, URZ, 0x4, UR11 ;  /* 0x00000004ff047899 */ /* 0x000fe4000801160b */
[----:B------:R-:W-:Y:S02]  /*0fc0*/  USHF.R.U32.HI UR5, URZ, 0x4, UR5 ;  /* 0x00000004ff057899 */ /* 0x000fe40008011605 */
[----:B------:R-:W-:Y:S02]  /*0fd0*/  USGXT.U32 UR4, UR4, 0xe ;  /* 0x0000000e0404789a */ /* 0x000fe40008000000 */
[----:B------:R-:W-:Y:S01]  /*0fe0*/  USGXT.U32 UR6, UR5, 0xe ;  /* 0x0000000e0506789a */ /* 0x000fe20008000000 */
[----:B------:R-:W-:Y:S01]  /*0ff0*/  UMOV UR18, 0x800100 ;  /* 0x0080010000127882 */ /* 0x000fe20000000000 */
[----:B------:R-:W-:Y:S01]  /*1000*/  UMOV UR19, 0x40004040 ;  /* 0x4000404000137882 */ /* 0x000fe20000000000 */
[----:B------:R-:W-:Y:S01]  /*1010*/  UMOV UR5, URZ ;  /* 0x000000ff00057c82 */ /* 0x000fe20008000000 */
[----:B------:R-:W-:-:S02]  /*1020*/  ULOP3.LUT UR20, UR4, 0x800000, URZ, 0xfc, !UPT ;  /* 0x0080000004147892 */ /* 0x000fc4000f8efcff */
[----:B------:R-:W-:Y:S02]  /*1030*/  UIADD3 UR22, UPT, UPT, UR12, 0x40, URZ ;  /* 0x000000400c167890 */ /* 0x000fe4000fffe0ff */
[----:B------:R-:W-:Y:S01]  /*1040*/  UIADD3.64 UR18, UPT, UPT, UR4, UR18, URZ ;  /* 0x0000001204127297 */ /* 0x000fe2000fffe0ff */
[----:B------:R-:W-:Y:S01]  /*1050*/  UMOV UR24, 0x0 ;  /* 0x0000000000187882 */ /* 0x000fe20000000000 */
[----:B------:R-:W-:Y:S01]  /*1060*/  UMOV UR25, 0x8088490 ;  /* 0x0808849000197882 */ /* 0x000fe20000000000 */
[----:B------:R-:W-:Y:S01]  /*1070*/  UMOV UR4, UR8 ;  /* 0x0000000800047c82 */ /* 0x000fe20008000000 */
[----:B------:R-:W-:Y:S01]  /*1080*/  UMOV UR7, 0xc0004010 ;  /* 0xc000401000077882 */ /* 0x000fe20000000000 */
[----:B------:R-:W-:Y:S01]  /*1090*/  UMOV UR21, 0x40004040 ;  /* 0x4000404000157882 */ /* 0x000fe20000000000 */
[----:B------:R-:W-:Y:S01]  /*10a0*/  UMOV UR26, 0x0 ;  /* 0x00000000001a7882 */ /* 0x000fe20000000000 */
[----:B------:R-:W-:Y:S01]  /*10b0*/  UMOV UR27, 0x8088490 ;  /* 0x08088490001b7882 */ /* 0x000fe20000000000 */
[----:B------:R-:W-:Y:S01]  /*10c0*/  UMOV UR4, UR4 ;  /* 0x0000000400047c82 */ /* 0x000fe20008000000 */
[----:B------:R0:W-:Y:S01]  /*10d0*/  UTCHMMA gdesc[UR20], gdesc[UR6], tmem[UR13], tmem[UR24], idesc[UR25], !UPT ;  /* 0x00ff1806140075ea */ /* 0x0001e2000f80000d */
[----:B------:R0:W-:Y:S01]  /*10e0*/  UTCHMMA gdesc[UR18], gdesc[UR6], tmem[UR22], tmem[UR26], idesc[UR27], !UPT ;  /* 0x00ff1a06120075ea */ /* 0x0001e2000f800016 */
[----:B------:R0:W-:Y:S01]  /*10f0*/  UTCBAR [UR4], URZ ;  /* 0x000000ff040073e9 */ /* 0x0001e200080000ff */
[----:B------:R-:W-:Y:S01]  /*1100*/  NOP ;  /* 0x0000000000007918 */ /* 0x000fe20000000000 */
.L_x_6:
[----:B------:R-:W-:Y:S05]  /*1110*/  @!P2 BRA `(.L_x_7) ;  /* 0x000000000008a947 */ /* 0x000fea0003800000 */
[----:B------:R-:W1:Y:S02]  /*1120*/  SYNCS.PHASECHK.TRANS64.TRYWAIT P4, [UR11+0x2400], RZ ;  /* 0x002400ffff0075a7 */ /* 0x000e64000808110b */
[----:B-1----:R-:W-:Y:S05]  /*1130*/  @!P4 BRA `(.L_x_8) ;  /* 0x0000003400b4c947 */ /* 0x002fea0003800000 */
.L_x_7:
[----:B------:R-:W-:Y:S06]  /*1140*/  BAR.SYNC.DEFER_BLOCKING 0x0 ;  /* 0x0000000000007b1d */ /* 0x000fec0000010000 */
[----:B0-----:R-:W0:Y:S02]  /*1150*/  LDCU UR7, c[0x0][0x3a8] ;  /* 0x00007500ff0777ac */ /* 0x001e240008000800 */
[----:B------:R-:W1:Y:S01]  /*1160*/  LDC R44, c[0x0][0x3d8] ;  /* 0x0000f600ff2c7b82 */ /* 0x000e620000000800 */
[----:B------:R-:W0:Y:S01]  /*1170*/  LDTM.x32 R4, tmem[UR16] ;  /* 0x00000010000479ee */ /* 0x000e2200082c0000 */
[----:B------:R-:W2:Y:S01]  /*1180*/  LDCU.64 UR18, c[0x0][0x3d0] ;  /* 0x00007a00ff1277ac */ /* 0x000ea20008000a00 */
[----:B------:R-:W-:-:S02]  /*1190*/  LOP3.LUT R52, R36, 0xff, RZ, 0xc0, !PT ;  /* 0x000000ff24347812 */ /* 0x000fc400078ec0ff */
[----:B------:R-:W-:Y:S01]  /*11a0*/  LOP3.LUT R43, R36, 0xc0, RZ, 0xc0, !PT ;  /* 0x000000c0242b7812 */ /* 0x000fe200078ec0ff */
[----:B------:R-:W3:Y:S01]  /*11b0*/  @!P1 SYNCS.CCTL.IV [UR11+0x2400] ;  /* 0x00240000ff0099b1 */ /* 0x000ee2000800000b */
[----:B------:R-:W-:Y:S01]  /*11c0*/  NOP ;  /* 0x0000000000007918 */ /* 0x000fe20000000000 */
[----:B--2---:R-:W-:Y:S01]  /*11d0*/  UIMAD UR18, UR10, UR18, URZ ;  /* 0x000000120a1272a4 */ /* 0x004fe2000f8e02ff */
[----:B0-----:R-:W-:Y:S01]  /*11e0*/  FMUL R37, R4, UR7 ;  /* 0x0000000704257c20 */ /* 0x001fe20008400000 */
[----:B------:R-:W-:Y:S01]  /*11f0*/  FMUL R38, R5, UR7 ;  /* 0x0000000705267c20 */ /* 0x000fe20008400000 */
[----:B------:R-:W-:Y:S01]  /*1200*/  FMUL R39, R6, UR7 ;  /* 0x0000000706277c20 */ /* 0x000fe20008400000 */
[----:B------:R-:W-:Y:S01]  /*1210*/  FMUL R40, R7, UR7 ;  /* 0x0000000707287c20 */ /* 0x000fe20008400000 */
[----:B------:R-:W-:Y:S01]  /*1220*/  FMUL R41, R8, UR7 ;  /* 0x0000000708297c20 */ /* 0x000fe20008400000 */
[----:B------:R-:W-:Y:S02]  /*1230*/  USHF.L.U32 UR6, UR18, 0x1, URZ ;  /* 0x0000000112067899 */ /* 0x000fe400080006ff */
[----:B------:R-:W-:Y:S01]  /*1240*/  FMNMX3 R39, R37, R38, R39, !PT ;  /* 0x0000002625277276 */ /* 0x000fe20007800027 */
[----:B------:R-:W-:Y:S01]  /*1250*/  FMUL R37, R9, UR7 ;  /* 0x0000000709257c20 */ /* 0x000fe20008400000 */
[----:B------:R-:W-:Y:S01]  /*1260*/  FMUL R38, R10, UR7 ;  /* 0x000000070a267c20 */ /* 0x000fe20008400000 */
[----:B------:R-:W-:Y:S01]  /*1270*/  UIMAD.WIDE UR4, UR18, 0x2, URZ ;  /* 0x00000002120478a5 */ /* 0x000fe2000f8e02ff */
[----:B------:R-:W-:Y:S01]  /*1280*/  FMNMX3 R39, R39, R40, R41, !PT ;  /* 0x0000002827277276 */ /* 0x000fe20007800029 */
[----:B------:R-:W-:-:S03]  /*1290*/  FMUL R40, R12, UR7 ;  /* 0x000000070c287c20 */ /* 0x000fc60008400000 */
[----:B------:R-:W-:Y:S01]  /*12a0*/  FMNMX3 R41, R39, R37, R38, !PT ;  /* 0x0000002527297276 */ /* 0x000fe20007800026 */
[----:B------:R-:W-:Y:S01]  /*12b0*/  FMUL R37, R11, UR7 ;  /* 0x000000070b257c20 */ /* 0x000fe20008400000 */
[----:B------:R-:W0:Y:S04]  /*12c0*/  LDC.64 R38, c[0x0][0x390] ;  /* 0x0000e400ff267b82 */ /* 0x000e280000000a00 */
[----:B------:R-:W-:Y:S01]  /*12d0*/  FMNMX3 R42, R41, R37, R40, !PT ;  /* 0x00000025292a7276 */ /* 0x000fe20007800028 */
[----:B------:R-:W-:Y:S01]  /*12e0*/  FMUL R40, R13, UR7 ;  /* 0x000000070d287c20 */ /* 0x000fe20008400000 */
[----:B------:R-:W-:Y:S01]  /*12f0*/  FMUL R41, R14, UR7 ;  /* 0x000000070e297c20 */ /* 0x000fe20008400000 */
[----:B------:R-:W-:-:S04]  /*1300*/  LOP3.LUT R37, R36, 0x1f, RZ, 0xc0, !PT ;  /* 0x0000001f24257812 */ /* 0x000fc800078ec0ff */
[----:B------:R-:W-:Y:S01]  /*1310*/  FMNMX3 R42, R42, R40, R41, !PT ;  /* 0x000000282a2a7276 */ /* 0x000fe20007800029 */
[----:B------:R-:W-:Y:S01]  /*1320*/  IMAD R40, R37, UR19, RZ ;  /* 0x0000001325287c24 */ /* 0x000fe2000f8e02ff */
[----:B------:R-:W-:-:S04]  /*1330*/  SHF.R.U32.HI R41, RZ, 0x5, R36 ;  /* 0x00000005ff297819 */ /* 0x000fc80000011624 */
[----:B------:R-:W-:Y:S02]  /*1340*/  SGXT.U32 R37, R41, 0x3 ;  /* 0x000000032925781a */ /* 0x000fe40000000000 */
[C---:B------:R-:W-:Y:S01]  /*1350*/  SHF.L.U32 R41, R40.reuse, 0x1, RZ ;  /* 0x0000000128297819 */ /* 0x040fe200000006ff */
[----:B------:R-:W-:-:S04]  /*1360*/  IMAD.HI R40, R40, 0x2, RZ ;  /* 0x0000000228287827 */ /* 0x000fc800078e02ff */
[----:B-1----:R-:W-:Y:S01]  /*1370*/  IMAD R37, R37, R44, RZ ;  /* 0x0000002c25257224 */ /* 0x002fe200078e02ff */
[----:B0-----:R-:W-:-:S04]  /*1380*/  IADD3 R41, P4, P5, R41, UR6, R38 ;  /* 0x0000000629297c10 */ /* 0x001fc8000fd9e026 */
[----:B------:R-:W-:Y:S02]  /*1390*/  LEA R38, R44, R37, 0x3 ;  /* 0x000000252c267211 */ /* 0x000fe400078e18ff */
[----:B------:R-:W-:Y:S01]  /*13a0*/  IADD3.X R39, PT, PT, R40, UR5, R39, P4, P5 ;  /* 0x0000000528277c10 */ /* 0x000fe2000a7ea427 */
[----:B------:R-:W-:Y:S01]  /*13b0*/  FMUL R40, R16, UR7 ;  /* 0x0000000710287c20 */ /* 0x000fe20008400000 */
[-C--:B------:R-:W-:Y:S02]  /*13c0*/  LEA R60, P4, R37, R41.reuse, 0x1 ;  /* 0x00000029253c7211 */ /* 0x080fe400078808ff */
[C---:B------:R-:W-:Y:S01]  /*13d0*/  LEA R58, P5, R38.reuse, R41, 0x1 ;  /* 0x00000029263a7211 */ /* 0x040fe200078a08ff */
[----:B------:R-:W-:Y:S01]  /*13e0*/  FMUL R41, R15, UR7 ;  /* 0x000000070f297c20 */ /* 0x000fe20008400000 */
[----:B------:R-:W-:Y:S01]  /*13f0*/  FMUL R53, R35, UR7 ;  /* 0x0000000723357c20 */ /* 0x000fe20008400000 */
[-C--:B------:R-:W-:Y:S02]  /*1400*/  LEA.HI.X.SX32 R61, R37, R39.reuse, 0x1, P4 ;  /* 0x00000027253d7211 */ /* 0x080fe400020f0eff */
[----:B------:R-:W-:Y:S01]  /*1410*/  LEA.HI.X.SX32 R59, R38, R39, 0x1, P5 ;  /* 0x00000027263b7211 */ /* 0x000fe200028f0eff */
[----:B------:R-:W-:Y:S01]  /*1420*/  FMUL R38, R18, UR7 ;  /* 0x0000000712267c20 */ /* 0x000fe20008400000 */
[----:B------:R-:W-:Y:S01]  /*1430*/  FMNMX3 R42, R42, R41, R40, !PT ;  /* 0x000000292a2a7276 */ /* 0x000fe20007800028 */
[----:B------:R-:W-:Y:S01]  /*1440*/  FMUL R41, R17, UR7 ;  /* 0x0000000711297c20 */ /* 0x000fe20008400000 */
[----:B------:R-:W-:Y:S01]  /*1450*/  FMUL R40, R19, UR7 ;  /* 0x0000000713287c20 */ /* 0x000fe20008400000 */
[----:B------:R-:W-:-:S02]  /*1460*/  PRMT R39, RZ, 0x7610, R39 ;  /* 0x00007610ff277816 */ /* 0x000fc40000000027 */
[----:B------:R-:W-:Y:S02]  /*1470*/  PRMT R37, RZ, 0x7610, R37 ;  /* 0x00007610ff257816 */ /* 0x000fe40000000025 */
[----:B------:R-:W-:Y:S01]  /*1480*/  FMNMX3 R41, R42, R41, R38, !PT ;  /* 0x000000292a297276 */ /* 0x000fe20007800026 */
[----:B------:R-:W-:Y:S01]  /*1490*/  FMUL R38, R20, UR7 ;  /* 0x0000000714267c20 */ /* 0x000fe20008400000 */
[----:B------:R-:W-:Y:S01]  /*14a0*/  SHF.L.U32 R52, R52, 0x1, RZ ;  /* 0x0000000134347819 */ /* 0x000fe200000006ff */
[----:B------:R0:W5:Y:S03]  /*14b0*/  @P2 LDG.E.U16 R39, desc[UR30][R60.64] ;  /* 0x0000001e3c272981 */ /* 0x000166000c1e1500 */
[----:B------:R-:W-:Y:S01]  /*14c0*/  FMNMX3 R40, R41, R40, R38, !PT ;  /* 0x0000002829287276 */ /* 0x000fe20007800026 */
[----:B------:R-:W-:Y:S01]  /*14d0*/  FMUL R38, R21, UR7 ;  /* 0x0000000715267c20 */ /* 0x000fe20008400000 */
[----:B------:R-:W-:Y:S01]  /*14e0*/  FMUL R41, R22, UR7 ;  /* 0x0000000716297c20 */ /* 0x000fe20008400000 */
[----:B------:R-:W-:Y:S01]  /*14f0*/  SHF.R.U32.HI R43, RZ, 0x2, R43 ;  /* 0x00000002ff2b7819 */ /* 0x000fe2000001162b */
[----:B------:R0:W5:Y:S03]  /*1500*/  @P2 LDG.E.U16 R37, desc[UR30][R58.64] ;  /* 0x0000001e3a252981 */ /* 0x000166000c1e1500 */
[----:B------:R-:W-:Y:S01]  /*1510*/  FMNMX3 R40, R40, R38, R41, !PT ;  /* 0x0000002628287276 */ /* 0x000fe20007800029 */
[----:B------:R-:W-:Y:S01]  /*1520*/  FMUL R38, R23, UR7 ;  /* 0x0000000717267c20 */ /* 0x000fe20008400000 */
[----:B------:R-:W-:Y:S01]  /*1530*/  FMUL R41, R24, UR7 ;  /* 0x0000000718297c20 */ /* 0x000fe20008400000 */
[----:B------:R-:W-:-:S04]  /*1540*/  LOP3.LUT R52, R52, R43, RZ, 0x3c, !PT ;  /* 0x0000002b34347212 */ /* 0x000fc800078e3cff */
[----:B------:R-:W-:Y:S01]  /*1550*/  FMNMX3 R40, R40, R38, R41, !PT ;  /* 0x0000002628287276 */ /* 0x000fe20007800029 */
[----:B------:R-:W-:Y:S01]  /*1560*/  FMUL R38, R25, UR7 ;  /* 0x0000000719267c20 */ /* 0x000fe20008400000 */
[----:B------:R-:W-:-:S05]  /*1570*/  FMUL R41, R26, UR7 ;  /* 0x000000071a297c20 */ /* 0x000fca0008400000 */
        /* <DEDUP_REMOVED lines=12> */
[----:B------:R-:W-:-:S04]  /*1640*/  FMNMX3 R38, R40, R38, R41, !PT ;  /* 0x0000002628267276 */ /* 0x000fc80007800029 */
[----:B------:R-:W-:-:S05]  /*1650*/  FMNMX3 R53, R38, -INF , R53, !PT ;  /* 0xff80000026357876 */ /* 0x000fca0007800035 */
[--C-:B------:R-:W-:Y:S01]  /*1660*/  FFMA R4, R4, UR7, -R53.reuse ;  /* 0x0000000704047c23 */ /* 0x100fe20008000835 */
[--C-:B------:R-:W-:Y:S01]  /*1670*/  FFMA R5, R5, UR7, -R53.reuse ;  /* 0x0000000705057c23 */ /* 0x100fe20008000835 */
[--C-:B------:R-:W-:Y:S01]  /*1680*/  FFMA R6, R6, UR7, -R53.reuse ;  /* 0x0000000706067c23 */ /* 0x100fe20008000835 */
[--C-:B------:R-:W-:Y:S01]  /*1690*/  FFMA R7, R7, UR7, -R53.reuse ;  /* 0x0000000707077c23 */ /* 0x100fe20008000835 */
[----:B------:R-:W-:Y:S01]  /*16a0*/  FMUL R4, R4, 1.4426950216293334961 ;  /* 0x3fb8aa3b04047820 */ /* 0x000fe20000400000 */
[----:B------:R-:W-:Y:S01]  /*16b0*/  FMUL R41, R5, 1.4426950216293334961 ;  /* 0x3fb8aa3b05297820 */ /* 0x000fe20000400000 */
[----:B------:R-:W-:Y:S01]  /*16c0*/  FMUL R5, R6, 1.4426950216293334961 ;  /* 0x3fb8aa3b06057820 */ /* 0x000fe20000400000 */
[----:B------:R-:W-:Y:S01]  /*16d0*/  FMUL R6, R7, 1.4426950216293334961 ;  /* 0x3fb8aa3b07067820 */ /* 0x000fe20000400000 */
[--C-:B------:R-:W-:Y:S01]  /*16e0*/  FFMA R8, R8, UR7, -R53.reuse ;  /* 0x0000000708087c23 */ /* 0x100fe20008000835 */
[--C-:B------:R-:W-:Y:S01]  /*16f0*/  FFMA R9, R9, UR7, -R53.reuse ;  /* 0x0000000709097c23 */ /* 0x100fe20008000835 */
[----:B------:R-:W-:Y:S01]  /*1700*/  MUFU.EX2 R4, R4 ;  /* 0x0000000400047308 */ /* 0x000fe20000000800 */
[--C-:B------:R-:W-:Y:S01]  /*1710*/  FFMA R10, R10, UR7, -R53.reuse ;  /* 0x000000070a0a7c23 */ /* 0x100fe20008000835 */
[----:B------:R-:W-:Y:S01]  /*1720*/  FMUL R7, R8, 1.4426950216293334961 ;  /* 0x3fb8aa3b08077820 */ /* 0x000fe20000400000 */
[----:B------:R-:W-:Y:S01]  /*1730*/  FMUL R8, R9, 1.4426950216293334961 ;  /* 0x3fb8aa3b09087820 */ /* 0x000fe20000400000 */
[--C-:B------:R-:W-:Y:S01]  /*1740*/  FFMA R11, R11, UR7, -R53.reuse ;  /* 0x000000070b0b7c23 */ /* 0x100fe20008000835 */
[----:B------:R-:W-:Y:S01]  /*1750*/  FMUL R10, R10, 1.4426950216293334961 ;  /* 0x3fb8aa3b0a0a7820 */ /* 0x000fe20000400000 */
[--C-:B------:R-:W-:Y:S01]  /*1760*/  FFMA R12, R12, UR7, -R53.reuse ;  /* 0x000000070c0c7c23 */ /* 0x100fe20008000835 */
[--C-:B------:R-:W-:Y:S01]  /*1770*/  FFMA R13, R13, UR7, -R53.reuse ;  /* 0x000000070d0d7c23 */ /* 0x100fe20008000835 */
[----:B------:R-:W1:Y:S01]  /*1780*/  MUFU.EX2 R41, R41 ;  /* 0x0000002900297308 */ /* 0x000e620000000800 */
[--C-:B------:R-:W-:Y:S01]  /*1790*/  FFMA R14, R14, UR7, -R53.reuse ;  /* 0x000000070e0e7c23 */ /* 0x100fe20008000835 */
[----:B------:R-:W-:Y:S01]  /*17a0*/  FMUL R11, R11, 1.4426950216293334961 ;  /* 0x3fb8aa3b0b0b7820 */ /* 0x000fe20000400000 */
[--C-:B------:R-:W-:Y:S01]  /*17b0*/  FFMA R15, R15, UR7, -R53.reuse ;  /* 0x000000070f0f7c23 */ /* 0x100fe20008000835 */
[----:B------:R-:W-:Y:S01]  /*17c0*/  FMUL R9, R12, 1.4426950216293334961 ;  /* 0x3fb8aa3b0c097820 */ /* 0x000fe20000400000 */
[--C-:B------:R-:W-:Y:S01]  /*17d0*/  FFMA R16, R16, UR7, -R53.reuse ;  /* 0x0000000710107c23 */ /* 0x100fe20008000835 */
[----:B------:R-:W-:Y:S01]  /*17e0*/  FMUL R12, R13, 1.4426950216293334961 ;  /* 0x3fb8aa3b0d0c7820 */ /* 0x000fe20000400000 */
[--C-:B------:R-:W-:Y:S01]  /*17f0*/  FFMA R17, R17, UR7, -R53.reuse ;  /* 0x0000000711117c23 */ /* 0x100fe20008000835 */
[----:B------:R-:W2:Y:S01]  /*1800*/  MUFU.EX2 R5, R5 ;  /* 0x0000000500057308 */ /* 0x000ea20000000800 */
[----:B------:R-:W-:Y:S01]  /*1810*/  FMUL R13, R14, 1.4426950216293334961 ;  /* 0x3fb8aa3b0e0d7820 */ /* 0x000fe20000400000 */
[--C-:B------:R-:W-:Y:S01]  /*1820*/  FFMA R18, R18, UR7, -R53.reuse ;  /* 0x0000000712127c23 */ /* 0x100fe20008000835 */
[----:B------:R-:W-:Y:S01]  /*1830*/  FMUL R14, R15, 1.4426950216293334961 ;  /* 0x3fb8aa3b0f0e7820 */ /* 0x000fe20000400000 */
[--C-:B------:R-:W-:Y:S01]  /*1840*/  FFMA R19, R19, UR7, -R53.reuse ;  /* 0x0000000713137c23 */ /* 0x100fe20008000835 */
[----:B------:R-:W-:Y:S01]  /*1850*/  FMUL R15, R16, 1.4426950216293334961 ;  /* 0x3fb8aa3b100f7820 */ /* 0x000fe20000400000 */
[----:B------:R-:W-:Y:S01]  /*1860*/  FFMA R20, R20, UR7, -R53 ;  /* 0x0000000714147c23 */ /* 0x000fe20008000835 */
[----:B------:R-:W-:Y:S01]  /*1870*/  FMUL R16, R17, 1.4426950216293334961 ;  /* 0x3fb8aa3b11107820 */ /* 0x000fe20000400000 */
[----:B------:R-:W4:Y:S01]  /*1880*/  MUFU.EX2 R6, R6 ;  /* 0x0000000600067308 */ /* 0x000f220000000800 */
[----:B-1----:R-:W-:Y:S01]  /*1890*/  FADD R40, R4, R41 ;  /* 0x0000002904287221 */ /* 0x002fe20000000000 */
[----:B------:R-:W-:Y:S01]  /*18a0*/  F2FP.BF16.F32.PACK_AB R4, R41, R4 ;  /* 0x000000042904723e */ /* 0x000fe200000010ff */
[----:B------:R-:W-:Y:S01]  /*18b0*/  FMUL R17, R18, 1.4426950216293334961 ;  /* 0x3fb8aa3b12117820 */ /* 0x000fe20000400000 */
[----:B------:R-:W-:Y:S01]  /*18c0*/  FMUL R18, R19, 1.4426950216293334961 ;  /* 0x3fb8aa3b13127820 */ /* 0x000fe20000400000 */
[----:B------:R-:W-:Y:S01]  /*18d0*/  FMUL R19, R20, 1.4426950216293334961 ;  /* 0x3fb8aa3b14137820 */ /* 0x000fe20000400000 */
[--C-:B------:R-:W-:Y:S01]  /*18e0*/  FFMA R20, R23, UR7, -R53.reuse ;  /* 0x0000000717147c23 */ /* 0x100fe20008000835 */
[--C-:B------:R-:W-:Y:S01]  /*18f0*/  FFMA R21, R21, UR7, -R53.reuse ;  /* 0x0000000715157c23 */ /* 0x100fe20008000835 */
[----:B------:R-:W1:Y:S01]  /*1900*/  MUFU.EX2 R7, R7 ;  /* 0x0000000700077308 */ /* 0x000e620000000800 */
[----:B--2---:R-:W-:Y:S01]  /*1910*/  FADD R41, R5, R40 ;  /* 0x0000002805297221 */ /* 0x004fe20000000000 */
[----:B------:R-:W-:Y:S01]  /*1920*/  FMUL R36, R20, 1.4426950216293334961 ;  /* 0x3fb8aa3b14247820 */ /* 0x000fe20000400000 */
[----:B------:R-:W-:Y:S01]  /*1930*/  FMUL R21, R21, 1.4426950216293334961 ;  /* 0x3fb8aa3b15157820 */ /* 0x000fe20000400000 */
[--C-:B------:R-:W-:Y:S01]  /*1940*/  FFMA R22, R22, UR7, -R53.reuse ;  /* 0x0000000716167c23 */ /* 0x100fe20008000835 */
[--C-:B------:R-:W-:Y:S01]  /*1950*/  FFMA R20, R24, UR7, -R53.reuse ;  /* 0x0000000718147c23 */ /* 0x100fe20008000835 */
[--C-:B------:R-:W-:Y:S01]  /*1960*/  FFMA R29, R29, UR7, -R53.reuse ;  /* 0x000000071d1d7c23 */ /* 0x100fe20008000835 */
[----:B------:R-:W-:Y:S01]  /*1970*/  FFMA R30, R30, UR7, -R53 ;  /* 0x000000071e1e7c23 */ /* 0x000fe20008000835 */
[----:B------:R-:W2:Y:S01]  /*1980*/  MUFU.EX2 R8, R8 ;  /* 0x0000000800087308 */ /* 0x000ea20000000800 */
[----:B----4-:R-:W-:Y:S01]  /*1990*/  FADD R40, R6, R41 ;  /* 0x0000002906287221 */ /* 0x010fe20000000000 */
[----:B------:R-:W-:Y:S01]  /*19a0*/  FMUL R22, R22, 1.4426950216293334961 ;  /* 0x3fb8aa3b16167820 */ /* 0x000fe20000400000 */
[----:B------:R-:W-:Y:S01]  /*19b0*/  FMUL R29, R29, 1.4426950216293334961 ;  /* 0x3fb8aa3b1d1d7820 */ /* 0x000fe20000400000 */
[--C-:B------:R-:W-:Y:S01]  /*19c0*/  FFMA R32, R32, UR7, -R53.reuse ;  /* 0x0000000720207c23 */ /* 0x100fe20008000835 */
[----:B------:R-:W-:Y:S01]  /*19d0*/  FMUL R30, R30, 1.4426950216293334961 ;  /* 0x3fb8aa3b1e1e7820 */ /* 0x000fe20000400000 */
[--C-:B------:R-:W-:Y:S01]  /*19e0*/  FFMA R31, R31, UR7, -R53.reuse ;  /* 0x000000071f1f7c23 */ /* 0x100fe20008000835 */
[--C-:B------:R-:W-:Y:S01]  /*19f0*/  FFMA R33, R33, UR7, -R53.reuse ;  /* 0x0000000721217c23 */ /* 0x100fe20008000835 */
[----:B------:R-:W-:Y:S01]  /*1a00*/  MUFU.EX2 R10, R10 ;  /* 0x0000000a000a7308 */ /* 0x000fe20000000800 */
[----:B-1----:R-:W-:Y:S01]  /*1a10*/  FADD R41, R7, R40 ;  /* 0x0000002807297221 */ /* 0x002fe20000000000 */
[--C-:B------:R-:W-:Y:S01]  /*1a20*/  FFMA R34, R34, UR7, -R53.reuse ;  /* 0x0000000722227c23 */ /* 0x100fe20008000835 */
[----:B------:R-:W-:Y:S01]  /*1a30*/  FFMA R35, R35, UR7, -R53 ;  /* 0x0000000723237c23 */ /* 0x000fe20008000835 */
[----:B------:R-:W-:Y:S01]  /*1a40*/  FMUL R31, R31, 1.4426950216293334961 ;  /* 0x3fb8aa3b1f1f7820 */ /* 0x000fe20000400000 */
[----:B------:R-:W-:-:S03]  /*1a50*/  F2FP.BF16.F32.PACK_AB R5, R6, R5 ;  /* 0x000000050605723e */ /* 0x000fc600000010ff */
[----:B------:R-:W1:Y:S01]  /*1a60*/  MUFU.EX2 R11, R11 ;  /* 0x0000000b000b7308 */ /* 0x000e620000000800 */
[C---:B--2---:R-:W-:Y:S01]  /*1a70*/  FADD R41, R8.reuse, R41 ;  /* 0x0000002908297221 */ /* 0x044fe20000000000 */
[----:B------:R-:W-:-:S06]  /*1a80*/  F2FP.BF16.F32.PACK_AB R6, R8, R7 ;  /* 0x000000070806723e */ /* 0x000fcc00000010ff */
[----:B------:R-:W-:Y:S08]  /*1a90*/  MUFU.EX2 R9, R9 ;  /* 0x0000000900097308 */ /* 0x000ff00000000800 */
[----:B------:R-:W2:Y:S01]  /*1aa0*/  MUFU.EX2 R12, R12 ;  /* 0x0000000c000c7308 */ /* 0x000ea20000000800 */
[----:B-1----:R-:W-:-:S07]  /*1ab0*/  F2FP.BF16.F32.PACK_AB R7, R11, R10 ;  /* 0x0000000a0b07723e */ /* 0x002fce00000010ff */
[----:B------:R-:W-:Y:S08]  /*1ac0*/  MUFU.EX2 R13, R13 ;  /* 0x0000000d000d7308 */ /* 0x000ff00000000800 */
[----:B------:R1:W-:Y:S01]  /*1ad0*/  MUFU.EX2 R24, R36 ;  /* 0x0000002400187308 */ /* 0x0003e20000000800 */
[----:B--2---:R-:W-:-:S07]  /*1ae0*/  F2FP.BF16.F32.PACK_AB R8, R12, R9 ;  /* 0x000000090c08723e */ /* 0x004fce00000010ff */
[----:B------:R2:W-:Y:S01]  /*1af0*/  MUFU.EX2 R38, R21 ;  /* 0x0000001500267308 */ /* 0x0005e20000000800 */
[----:B-1----:R-:W-:-:S04]  /*1b00*/  FADD R36, R10, R41 ;  /* 0x000000290a247221 */ /* 0x002fc80000000000 */
[----:B------:R-:W-:-:S03]  /*1b10*/  FADD R36, R11, R36 ;  /* 0x000000240b247221 */ /* 0x000fc60000000000 */
[----:B------:R-:W1:Y:S01]  /*1b20*/  MUFU.EX2 R14, R14 ;  /* 0x0000000e000e7308 */ /* 0x000e620000000800 */
[----:B--2---:R-:W-:Y:S01]  /*1b30*/  FMUL R21, R20, 1.4426950216293334961 ;  /* 0x3fb8aa3b14157820 */ /* 0x004fe20000400000 */
[----:B------:R-:W-:Y:S01]  /*1b40*/  FFMA R20, R25, UR7, -R53 ;  /* 0x0000000719147c23 */ /* 0x000fe20008000835 */
[----:B------:R-:W-:-:S05]  /*1b50*/  FADD R41, R9, R36 ;  /* 0x0000002409297221 */ /* 0x000fca0000000000 */
[----:B------:R2:W-:Y:S08]  /*1b60*/  MUFU.EX2 R23, R22 ;  /* 0x0000001600177308 */ /* 0x0005f00000000800 */
[----:B------:R-:W-:Y:S01]  /*1b70*/  MUFU.EX2 R15, R15 ;  /* 0x0000000f000f7308 */ /* 0x000fe20000000800 */
[----:B--2---:R-:W-:Y:S01]  /*1b80*/  FMUL R22, R20, 1.4426950216293334961 ;  /* 0x3fb8aa3b14167820 */ /* 0x004fe20000400000 */
[----:B------:R-:W-:Y:S01]  /*1b90*/  FFMA R20, R26, UR7, -R53 ;  /* 0x000000071a147c23 */ /* 0x000fe20008000835 */
[----:B-1----:R-:W-:-:S03]  /*1ba0*/  F2FP.BF16.F32.PACK_AB R9, R14, R13 ;  /* 0x0000000d0e09723e */ /* 0x002fc600000010ff */
[----:B------:R-:W-:Y:S01]  /*1bb0*/  FMUL R40, R20, 1.4426950216293334961 ;  /* 0x3fb8aa3b14287820 */ /* 0x000fe20000400000 */
[----:B------:R-:W-:Y:S01]  /*1bc0*/  FFMA R20, R27, UR7, -R53 ;  /* 0x000000071b147c23 */ /* 0x000fe20008000835 */
[----:B------:R-:W1:Y:S08]  /*1bd0*/  MUFU.EX2 R16, R16 ;  /* 0x0000001000107308 */ /* 0x000e700000000800 */
[----:B------:R2:W-:Y:S08]  /*1be0*/  MUFU.EX2 R26, R22 ;  /* 0x00000016001a7308 */ /* 0x0005f00000000800 */
[----:B------:R-:W-:Y:S01]  /*1bf0*/  MUFU.EX2 R17, R17 ;  /* 0x0000001100117308 */ /* 0x000fe20000000800 */
[----:B--2---:R-:W-:Y:S01]  /*1c00*/  FADD R22, R12, R41 ;  /* 0x000000290c167221 */ /* 0x004fe20000000000 */
[----:B-1----:R-:W-:-:S03]  /*1c10*/  F2FP.BF16.F32.PACK_AB R10, R16, R15 ;  /* 0x0000000f100a723e */ /* 0x002fc600000010ff */
[----:B------:R-:W-:Y:S01]  /*1c20*/  FADD R41, R13, R22 ;  /* 0x000000160d297221 */ /* 0x000fe20000000000 */
[----:B------:R-:W-:Y:S02]  /*1c30*/  F2FP.BF16.F32.PACK_AB R13, R24, R23 ;  /* 0x00000017180d723e */ /* 0x000fe400000010ff */
[----:B------:R1:W2:Y:S01]  /*1c40*/  MUFU.EX2 R25, R21 ;  /* 0x0000001500197308 */ /* 0x0002a20000000800 */
[----:B------:R-:W-:-:S07]  /*1c50*/  FADD R22, R14, R41 ;  /* 0x000000290e167221 */ /* 0x000fce0000000000 */
[----:B------:R-:W4:Y:S01]  /*1c60*/  MUFU.EX2 R18, R18 ;  /* 0x0000001200127308 */ /* 0x000f220000000800 */
[----:B-1----:R-:W-:Y:S01]  /*1c70*/  FMUL R21, R20, 1.4426950216293334961 ;  /* 0x3fb8aa3b14157820 */ /* 0x002fe20000400000 */
[----:B------:R-:W-:-:S04]  /*1c80*/  FFMA R20, R28, UR7, -R53 ;  /* 0x000000071c147c23 */ /* 0x000fc80008000835 */
[----:B------:R-:W-:Y:S02]  /*1c90*/  FMUL R20, R20, 1.4426950216293334961 ;  /* 0x3fb8aa3b14147820 */ /* 0x000fe40000400000 */
[----:B------:R-:W1:Y:S01]  /*1ca0*/  MUFU.EX2 R19, R19 ;  /* 0x0000001300137308 */ /* 0x000e620000000800 */
[----:B--2---:R-:W-:-:S07]  /*1cb0*/  F2FP.BF16.F32.PACK_AB R14, R26, R25 ;  /* 0x000000191a0e723e */ /* 0x004fce00000010ff */
[----:B------:R2:W-:Y:S01]  /*1cc0*/  MUFU.EX2 R28, R21 ;  /* 0x00000015001c7308 */ /* 0x0005e20000000800 */
[----:B----4-:R-:W-:-:S07]  /*1cd0*/  F2FP.BF16.F32.PACK_AB R11, R18, R17 ;  /* 0x00000011120b723e */ /* 0x010fce00000010ff */
[----:B------:R4:W-:Y:S01]  /*1ce0*/  MUFU.EX2 R36, R20 ;  /* 0x0000001400247308 */ /* 0x0009e20000000800 */
[----:B--2---:R-:W-:Y:S01]  /*1cf0*/  FADD R21, R15, R22 ;  /* 0x000000160f157221 */ /* 0x004fe20000000000 */
[----:B-1----:R-:W-:-:S03]  /*1d00*/  F2FP.BF16.F32.PACK_AB R12, R38, R19 ;  /* 0x00000013260c723e */ /* 0x002fc600000010ff */
[----:B------:R-:W-:-:S03]  /*1d10*/  FADD R22, R16, R21 ;  /* 0x0000001510167221 */ /* 0x000fc60000000000 */
[----:B------:R-:W-:Y:S01]  /*1d20*/  MUFU.EX2 R27, R40 ;  /* 0x00000028001b7308 */ /* 0x000fe20000000800 */
[----:B------:R-:W-:-:S04]  /*1d30*/  FADD R21, R17, R22 ;  /* 0x0000001611157221 */ /* 0x000fc80000000000 */
[----:B----4-:R-:W-:-:S03]  /*1d40*/  FADD R20, R18, R21 ;  /* 0x0000001512147221 */ /* 0x010fc60000000000 */
[----:B------:R1:W2:Y:S01]  /*1d50*/  MUFU.EX2 R41, R29 ;  /* 0x0000001d00297308 */ /* 0x0002a20000000800 */
[----:B------:R-:W-:-:S04]  /*1d60*/  FADD R21, R19, R20 ;  /* 0x0000001413157221 */ /* 0x000fc80000000000 */
[----:B------:R-:W-:-:S03]  /*1d70*/  FADD R20, R38, R21 ;  /* 0x0000001526147221 */ /* 0x000fc60000000000 */
[----:B------:R-:W-:Y:S01]  /*1d80*/  MUFU.EX2 R30, R30 ;  /* 0x0000001e001e7308 */ /* 0x000fe20000000800 */
[----:B------:R-:W-:Y:S01]  /*1d90*/  FADD R21, R23, R20 ;  /* 0x0000001417157221 */ /* 0x000fe20000000000 */
[----:B-1----:R-:W-:Y:S01]  /*1da0*/  FMUL R29, R32, 1.4426950216293334961 ;  /* 0x3fb8aa3b201d7820 */ /* 0x002fe20000400000 */
[----:B------:R-:W-:Y:S01]  /*1db0*/  FMUL R20, R33, 1.4426950216293334961 ;  /* 0x3fb8aa3b21147820 */ /* 0x000fe20000400000 */
[----:B------:R-:W-:Y:S01]  /*1dc0*/  FADD R23, -R53, -INF ;  /* 0xff80000035177421 */ /* 0x000fe20000000100 */
[----:B------:R-:W-:-:S03]  /*1dd0*/  FADD R22, R24, R21 ;  /* 0x0000001518167221 */ /* 0x000fc60000000000 */
[----:B------:R-:W1:Y:S01]  /*1de0*/  MUFU.EX2 R31, R31 ;  /* 0x0000001f001f7308 */ /* 0x000e620000000800 */
[----:B------:R-:W-:Y:S01]  /*1df0*/  FADD R21, R25, R22 ;  /* 0x0000001619157221 */ /* 0x000fe20000000000 */
[----:B------:R-:W-:Y:S01]  /*1e00*/  FMUL R22, R34, 1.4426950216293334961 ;  /* 0x3fb8aa3b22167820 */ /* 0x000fe20000400000 */
[----:B--2---:R-:W-:Y:S02]  /*1e10*/  F2FP.BF16.F32.PACK_AB R16, R41, R36 ;  /* 0x000000242910723e */ /* 0x004fe400000010ff */
[----:B------:R-:W-:Y:S01]  /*1e20*/  FADD R32, R26, R21 ;  /* 0x000000151a207221 */ /* 0x000fe20000000000 */
[----:B------:R-:W-:Y:S02]  /*1e30*/  FMUL R21, R35, 1.4426950216293334961 ;  /* 0x3fb8aa3b23157820 */ /* 0x000fe40000400000 */
[----:B------:R-:W-:Y:S01]  /*1e40*/  MUFU.EX2 R29, R29 ;  /* 0x0000001d001d7308 */ /* 0x000fe20000000800 */
[----:B------:R-:W-:-:S04]  /*1e50*/  FADD R33, R27, R32 ;  /* 0x000000201b217221 */ /* 0x000fc80000000000 */
[----:B------:R-:W-:-:S03]  /*1e60*/  FADD R33, R28, R33 ;  /* 0x000000211c217221 */ /* 0x000fc60000000000 */
[----:B------:R-:W2:Y:S01]  /*1e70*/  MUFU.EX2 R20, R20 ;  /* 0x0000001400147308 */ /* 0x000ea20000000800 */
[----:B------:R-:W-:Y:S01]  /*1e80*/  FADD R32, R36, R33 ;  /* 0x0000002124207221 */ /* 0x000fe20000000000 */
[----:B-1----:R-:W-:-:S03]  /*1e90*/  F2FP.BF16.F32.PACK_AB R17, R31, R30 ;  /* 0x0000001e1f11723e */ /* 0x002fc600000010ff */
[----:B------:R-:W-:-:S03]  /*1ea0*/  FADD R15, R41, R32 ;  /* 0x00000020290f7221 */ /* 0x000fc60000000000 */
[----:B------:R-:W-:Y:S01]  /*1eb0*/  MUFU.EX2 R22, R22 ;  /* 0x0000001600167308 */ /* 0x000fe20000000800 */
[----:B------:R-:W-:Y:S01]  /*1ec0*/  FADD R18, R30, R15 ;  /* 0x0000000f1e127221 */ /* 0x000fe20000000000 */
[----:B------:R-:W-:-:S03]  /*1ed0*/  F2FP.BF16.F32.PACK_AB R15, R28, R27 ;  /* 0x0000001b1c0f723e */ /* 0x000fc600000010ff */
[----:B------:R-:W-:-:S03]  /*1ee0*/  FADD R24, R31, R18 ;  /* 0x000000121f187221 */ /* 0x000fc60000000000 */
[----:B------:R-:W1:Y:S01]  /*1ef0*/  MUFU.EX2 R21, R21 ;  /* 0x0000001500157308 */ /* 0x000e620000000800 */
[----:B--2---:R-:W-:Y:S02]  /*1f00*/  F2FP.BF16.F32.PACK_AB R18, R20, R29 ;  /* 0x0000001d1412723e */ /* 0x004fe400000010ff */
[----:B-1----:R-:W-:Y:S01]  /*1f10*/  F2FP.BF16.F32.PACK_AB R19, R21, R22 ;  /* 0x000000161513723e */ /* 0x002fe200000010ff */
[----:B0--3--:R-:W-:Y:S06]  /*1f20*/  @!P2 BRA `(.L_x_9) ;  /* 0x000000000004a947 */ /* 0x009fec0003800000 */
[----:B------:R0:W-:Y:S02]  /*1f30*/  STTM.x16 tmem[UR14+0x60], R4 ;  /* 0x00006004000079ed */ /* 0x0001e4000824000e */
.L_x_9:
[----:B-----5:R1:W-:Y:S01]  /*1f40*/  STS.U16 [R52+UR11+0x2000], R39 ;  /* 0x0020002734007988 */ /* 0x0203e2000800040b */
[----:B------:R-:W-:Y:S01]  /*1f50*/  FMUL R23, R23, 1.4426950216293334961 ;  /* 0x3fb8aa3b17177820 */ /* 0x000fe20000400000 */
[----:B------:R-:W-:Y:S01]  /*1f60*/  UIADD3 UR17, UPT, UPT, UR17, -0x20, URZ ;  /* 0xffffffe011117890 */ /* 0x000fe2000fffe0ff */
[----:B------:R-:W-:Y:S01]  /*1f70*/  FADD R29, R29, R24 ;  /* 0x000000181d1d7221 */ /* 0x000fe20000000000 */
[----:B------:R1:W-:Y:S03]  /*1f80*/  STS.U16 [R52+UR11+0x2200], R37 ;  /* 0x0022002534007988 */ /* 0x0003e6000800040b */
[----:B------:R-:W2:Y:S01]  /*1f90*/  MUFU.EX2 R23, R23 ;  /* 0x0000001700177308 */ /* 0x000ea20000000800 */
[----:B------:R-:W3:Y:S02]  /*1fa0*/  FENCE.VIEW.ASYNC.T ;  /* 0x00000000000073c6 */ /* 0x000ee40000000200 */
[----:B---3--:R-:W-:Y:S06]  /*1fb0*/  BAR.SYNC.DEFER_BLOCKING 0x0 ;  /* 0x0000000000007b1d */ /* 0x008fec0000010000 */
[----:B0-----:R-:W0:Y:S01]  /*1fc0*/  LDTM.x16 R4, tmem[UR14] ;  /* 0x0000000e000479ee */ /* 0x001e220008240000 */
[----:B------:R-:W-:Y:S01]  /*1fd0*/  NOP ;  /* 0x0000000000007918 */ /* 0x000fe20000000000 */
[----:B-1----:R-:W-:Y:S05]  /*1fe0*/  @!P2 BRA `(.L_x_10) ;  /* 0x000000000044a947 */ /* 0x002fea0003800000 */
[C---:B0-2---:R-:W-:Y:S01]  /*1ff0*/  FMUL R4, R23.reuse, R4 ;  /* 0x0000000417047220 */ /* 0x045fe20000400000 */
[C---:B------:R-:W-:Y:S01]  /*2000*/  FMUL R5, R23.reuse, R5 ;  /* 0x0000000517057220 */ /* 0x040fe20000400000 */
        /* <DEDUP_REMOVED lines=13> */
[----:B------:R-:W-:-:S04]  /*20e0*/  FMUL R19, R23, R19 ;  /* 0x0000001317137220 */ /* 0x000fc80000400000 */
[----:B------:R1:W-:Y:S03]  /*20f0*/  STTM.x16 tmem[UR14], R4 ;  /* 0x00000004000079ed */ /* 0x0003e6000824000e */
.L_x_10:
[----:B0-----:R-:W0:Y:S02]  /*2100*/  FENCE.VIEW.ASYNC.T ;  /* 0x00000000000073c6 */ /* 0x001e240000000200 */
[----:B0-----:R-:W-:Y:S01]  /*2110*/  BAR.SYNC.DEFER_BLOCKING 0x0 ;  /* 0x0000000000007b1d */ /* 0x001fe20000010000 */
[----:B------:R-:W-:Y:S01]  /*2120*/  FADD R29, R20, R29 ;  /* 0x0000001d141d7221 */ /* 0x000fe20000000000 */
[----:B------:R-:W-:Y:S02]  /*2130*/  UISETP.GE.AND UP1, UPT, UR17, 0x1, UPT ;  /* 0x000000011100788c */ /* 0x000fe4000bf26270 */
[----:B------:R-:W-:Y:S01]  /*2140*/  UIADD3 UR18, UPT, UPT, UR12, 0x60, URZ ;  /* 0x000000600c127890 */ /* 0x000fe2000fffe0ff */
[----:B------:R-:W-:-:S04]  /*2150*/  FADD R22, R22, R29 ;  /* 0x0000001d16167221 */ /* 0x000fc80000000000 */
[----:B------:R-:W-:-:S04]  /*2160*/  FADD R22, R21, R22 ;  /* 0x0000001615167221 */ /* 0x000fc80000000000 */
[----:B--2---:R-:W-:Y:S01]  /*2170*/  FADD R22, R23, R22 ;  /* 0x0000001617167221 */ /* 0x004fe20000000000 */
[----:B------:R0:W-:Y:S06]  /*2180*/  MEMBAR.ALL.CTA ;  /* 0x0000000000007992 */ /* 0x0001ec0000008000 */
[----:B0-----:R-:W0:Y:S02]  /*2190*/  FENCE.VIEW.ASYNC.S ;  /* 0x00000000000073c6 */ /* 0x001e240000000000 */
[----:B0-----:R-:W-:Y:S06]  /*21a0*/  BAR.SYNC.DEFER_BLOCKING 0x0 ;  /* 0x0000000000007b1d */ /* 0x001fec0000010000 */
[----:B------:R-:W-:Y:S05]  /*21b0*/  @!P3 BRA `(.L_x_11) ;  /* 0x000000000078b947 */ /* 0x000fea0003800000 */
[----:B------:R-:W-:Y:S01]  /*21c0*/  UIADD3 UR4, UPT, UPT, UR11, 0x2000, URZ ;  /* 0x000020000b047890 */ /* 0x000fe2000fffe0ff */
[----:B------:R-:W-:Y:S01]  /*21d0*/  UMOV UR20, 0xfffffffe ;  /* 0xfffffffe00147882 */ /* 0x000fe20000000000 */
[----:B------:R-:W-:Y:S02]  /*21e0*/  UMOV UR21, 0x7fffbfdf ;  /* 0x7fffbfdf00157882 */ /* 0x000fe40000000000 */
[----:B------:R-:W-:Y:S01]  /*21f0*/  USHF.R.U32.HI UR4, URZ, 0x4, UR4 ;  /* 0x00000004ff047899 */ /* 0x000fe20008011604 */
[----:B------:R-:W-:Y:S01]  /*2200*/  UMOV UR7, URZ ;  /* 0x000000ff00077c82 */ /* 0x000fe20008000000 */
[----:B------:R-:W-:Y:S02]  /*2210*/  UIADD3 UR22, UPT, UPT, UR12, 0x68, URZ ;  /* 0x000000680c167890 */ /* 0x000fe4000fffe0ff */
[----:B------:R-:W-:Y:S02]  /*2220*/  USGXT.U32 UR6, UR4, 0xe ;  /* 0x0000000e0406789a */ /* 0x000fe40008000000 */
[----:B------:R-:W-:-:S02]  /*2230*/  UIADD3 UR23, UPT, UPT, UR12, 0x10, URZ ;  /* 0x000000100c177890 */ /* 0x000fc4000fffe0ff */
[----:B------:R-:W-:Y:S02]  /*2240*/  UIADD3.64 UR20, UPT, UPT, UR6, -UR20, URZ ;  /* 0x8000001406147297 */ /* 0x000fe4000fffe0ff */
[----:B------:R-:W-:Y:S02]  /*2250*/  UIADD3 UR24, UPT, UPT, UR12, 0x70, URZ ;  /* 0x000000700c187890 */ /* 0x000fe4000fffe0ff */
[----:B------:R-:W-:Y:S02]  /*2260*/  UIADD3 UR34, UPT, UPT, UR12, 0x10, URZ ;  /* 0x000000100c227890 */ /* 0x000fe4000fffe0ff */
[----:B------:R-:W-:Y:S01]  /*2270*/  UIADD3 UR25, UPT, UPT, UR12, 0x78, URZ ;  /* 0x000000780c197890 */ /* 0x000fe2000fffe0ff */
[----:B------:R-:W-:Y:S01]  /*2280*/  UMOV UR26, 0x0 ;  /* 0x00000000001a7882 */ /* 0x000fe20000000000 */
[----:B------:R-:W-:Y:S01]  /*2290*/  UMOV UR27, 0x8040490 ;  /* 0x08040490001b7882 */ /* 0x000fe20000000000 */
[----:B------:R-:W-:Y:S01]  /*22a0*/  UMOV UR7, 0x80004020 ;  /* 0x8000402000077882 */ /* 0x000fe20000000000 */
[----:B------:R-:W-:Y:S01]  /*22b0*/  UMOV UR28, 0x0 ;  /* 0x00000000001c7882 */ /* 0x000fe20000000000 */
[----:B------:R-:W-:Y:S01]  /*22c0*/  UMOV UR29, 0x8040490 ;  /* 0x08040490001d7882 */ /* 0x000fe20000000000 */
[----:B------:R-:W-:Y:S01]  /*22d0*/  UMOV UR32, 0x0 ;  /* 0x0000000000207882 */ /* 0x000fe20000000000 */
[----:B------:R-:W-:Y:S01]  /*22e0*/  UMOV UR33, 0x8040490 ;  /* 0x0804049000217882 */ /* 0x000fe20000000000 */
[----:B------:R-:W-:Y:S01]  /*22f0*/  UMOV UR4, UR15 ;  /* 0x0000000f00047c82 */ /* 0x000fe20008000000 */
[----:B------:R-:W-:Y:S01]  /*2300*/  UMOV UR5, URZ ;  /* 0x000000ff00057c82 */ /* 0x000fe20008000000 */
[----:B------:R0:W-:Y:S01]  /*2310*/  UTCHMMA tmem[UR18], gdesc[UR6], tmem[UR12], tmem[UR26], idesc[UR27], UPT ;  /* 0x00ff1a06120079ea */ /* 0x0001e2000b80000c */
[----:B------:R-:W-:Y:S01]  /*2320*/  UMOV UR36, 0x0 ;  /* 0x0000000000247882 */ /* 0x000fe20000000000 */
[----:B------:R-:W-:Y:S01]  /*2330*/  UMOV UR37, 0x8040490 ;  /* 0x0804049000257882 */ /* 0x000fe20000000000 */
[----:B------:R0:W-:Y:S01]  /*2340*/  UTCHMMA tmem[UR22], gdesc[UR20], tmem[UR12], tmem[UR28], idesc[UR29], UPT ;  /* 0x00ff1c14160079ea */ /* 0x0001e2000b80000c */
[----:B------:R-:W-:Y:S01]  /*2350*/  UMOV UR4, UR4 ;  /* 0x0000000400047c82 */ /* 0x000fe20008000000 */
[----:B------:R0:W-:Y:S01]  /*2360*/  UTCHMMA tmem[UR24], gdesc[UR6], tmem[UR23], tmem[UR32], idesc[UR33], UPT ;  /* 0x00ff2006180079ea */ /* 0x0001e2000b800017 */
[----:B------:R0:W-:Y:S01]  /*2370*/  UTCHMMA tmem[UR25], gdesc[UR20], tmem[UR34], tmem[UR36], idesc[UR37], UPT ;  /* 0x00ff2414190079ea */ /* 0x0001e2000b800022 */
[----:B------:R0:W-:Y:S01]  /*2380*/  UTCBAR [UR4], URZ ;  /* 0x000000ff040073e9 */ /* 0x0001e200080000ff */
[----:B------:R-:W-:Y:S01]  /*2390*/  NOP ;  /* 0x0000000000007918 */ /* 0x000fe20000000000 */
.L_x_11:
[----:B------:R-:W-:Y:S01]  /*23a0*/  FSEL R53, R53, -INF , P2 ;  /* 0xff80000035357808 */ /* 0x000fe20001000000 */
[----:B0-----:R-:W-:Y:S01]  /*23b0*/  UMOV UR4, URZ ;  /* 0x000000ff00047c82 */ /* 0x001fe20008000000 */
[----:B------:R-:W-:Y:S01]  /*23c0*/  FSEL R54, R22, 1, P2 ;  /* 0x3f80000016367808 */ /* 0x000fe20001000000 */
[----:B------:R-:W-:Y:S06]  /*23d0*/  BRA.U !UP1, `(.L_x_12) ;  /* 0x00000015093c7547 */ /* 0x000fec000b800000 */
[----:B------:R-:W-:Y:S01]  /*23e0*/  UIADD3 UR4, UPT, UPT, UR11, 0x2800, URZ ;  /* 0x000028000b047890 */ /* 0x000fe2000fffe0ff */
[----:B------:R-:W-:Y:S01]  /*23f0*/  SHF.L.U32 R56, R3, 0x5, RZ ;  /* 0x0000000503387819 */ /* 0x000fe200000006ff */
[----:B------:R-:W-:Y:S01]  /*2400*/  USHF.R.U32.HI UR6, URZ, 0x4, UR11 ;  /* 0x00000004ff067899 */ /* 0x000fe2000801160b */
[----:B------:R-:W-:Y:S01]  /*2410*/  HFMA2 R36, -RZ, RZ, 0, 0 ;  /* 0x00000000ff247431 */ /* 0x000fe200000001ff */
[----:B------:R-:W-:Y:S01]  /*2420*/  USHF.R.U32.HI UR4, URZ, 0x4, UR4 ;  /* 0x00000004ff047899 */ /* 0x000fe20008011604 */
[----:B------:R-:W-:Y:S01]  /*2430*/  MOV R57, R53 ;  /* 0x0000003500397202 */ /* 0x000fe20000000f00 */
[----:B------:R-:W-:Y:S01]  /*2440*/  USHF.L.U32 UR19, UR19, 0x5, URZ ;  /* 0x0000000513137899 */ /* 0x000fe200080006ff */
[----:B------:R-:W-:Y:S01]  /*2450*/  MOV R55, R56 ;  /* 0x0000003800377202 */ /* 0x000fe20000000f00 */
[----:B------:R-:W-:Y:S02]  /*2460*/  USGXT.U32 UR6, UR6, 0xe ;  /* 0x0000000e0606789a */ /* 0x000fe40008000000 */
[----:B------:R-:W-:-:S02]  /*2470*/  USGXT.U32 UR4, UR4, 0xe ;  /* 0x0000000e0404789a */ /* 0x000fc40008000000 */
[----:B------:R-:W-:Y:S01]  /*2480*/  USHF.R.U32.HI UR8, URZ, 0x4, UR8 ;  /* 0x00000004ff087899 */ /* 0x000fe20008011608 */
[----:B------:R-:W-:Y:S01]  /*2490*/  MOV R3, UR19 ;  /* 0x0000001300037c02 */ /* 0x000fe20008000f00 */
[----:B------:R-:W-:Y:S01]  /*24a0*/  UIADD3 UR34, UP2, UPT, UR6, 0x800100, URZ ;  /* 0x0080010006227890 */ /* 0x000fe2000ff5e0ff */
[----:B------:R-:W-:Y:S01]  /*24b0*/  UMOV UR5, URZ ;  /* 0x000000ff00057c82 */ /* 0x000fe20008000000 */
[----:B------:R-:W-:Y:S01]  /*24c0*/  UMOV UR22, 0xfffffffe ;  /* 0xfffffffe00167882 */ /* 0x000fe20000000000 */
[----:B------:R-:W-:Y:S01]  /*24d0*/  UMOV UR23, 0x7fffbfdf ;  /* 0x7fffbfdf00177882 */ /* 0x000fe20000000000 */
[----:B------:R-:W-:Y:S02]  /*24e0*/  ULOP3.LUT UR32, UR6, 0x800000, URZ, 0xfc, !UPT ;  /* 0x0080000006207892 */ /* 0x000fe4000f8efcff */
[----:B------:R-:W-:Y:S01]  /*24f0*/  UISETP.NE.U32.AND UP1, UPT, UR9, URZ, UPT ;  /* 0x000000ff0900728c */ /* 0x000fe2000bf25070 */
[----:B------:R-:W0:Y:S01]  /*2500*/  LDCU UR33, c[0x0][0x3a8] ;  /* 0x00007500ff2177ac */ /* 0x000e220008000800 */
[----:B------:R-:W-:-:S02]  /*2510*/  USGXT.U32 UR20, UR8, 0xe ;  /* 0x0000000e0814789a */ /* 0x000fc40008000000 */
[----:B------:R-:W-:Y:S02]  /*2520*/  UIADD3.X UR35, UPT, UPT, UR5, 0x40004040, URZ, UP2, !UPT ;  /* 0x4000404005237890 */ /* 0x000fe400097fe4ff */
[----:B------:R-:W-:Y:S01]  /*2530*/  UIADD3.64 UR22, UPT, UPT, UR4, -UR22, URZ ;  /* 0x8000001604167297 */ /* 0x000fe2000fffe0ff */
[----:B------:R-:W-:Y:S01]  /*2540*/  UMOV UR7, 0x1 ;  /* 0x0000000100077882 */ /* 0x000fe20000000000 */
[----:B------:R-:W-:Y:S01]  /*2550*/  UMOV UR6, URZ ;  /* 0x000000ff00067c82 */ /* 0x000fe20008000000 */
[----:B------:R-:W-:Y:S01]  /*2560*/  UMOV UR21, 0xc0004010 ;  /* 0xc000401000157882 */ /* 0x000fe20000000000 */
[----:B------:R-:W-:Y:S01]  /*2570*/  UMOV UR24, UR4 ;  /* 0x0000000400187c82 */ /* 0x000fe20008000000 */
[----:B------:R-:W-:-:S07]  /*2580*/  UMOV UR25, 0x80004020 ;  /* 0x8000402000197882 */ /* 0x000fce0000000000 */
.L_x_17:
[----:B01----:R-:W2:Y:S04]  /*2590*/  LDL.64 R4, [R1+0x8] ;  /* 0x0000080001047983 */ /* 0x003ea80000100a00 */
[----:B------:R-:W3:Y:S01]  /*25a0*/  LDL.64 R6, [R1] ;  /* 0x0000000001067983 */ /* 0x000ee20000100a00 */
[----:B------:R-:W-:Y:S01]  /*25b0*/  UMOV UR8, 0x1 ;  /* 0x0000000100087882 */ /* 0x000fe20000000000 */
[----:B--2---:R-:W-:-:S04]  /*25c0*/  IMAD.WIDE R4, R55, 0x2, R4 ;  /* 0x0000000237047825 */ /* 0x004fc800078e0204 */
[----:B---3--:R-:W-:Y:S02]  /*25d0*/  IMAD.WIDE R6, R55, 0x2, R6 ;  /* 0x0000000237067825 */ /* 0x008fe400078e0206 */
[----:B------:R-:W2:Y:S04]  /*25e0*/  LDG.E.U16 R5, desc[UR30][R4.64] ;  /* 0x0000001e04057981 */ /* 0x000ea8000c1e1500 */
[----:B------:R-:W3:Y:S01]  /*25f0*/  LDG.E.U16 R7, desc[UR30][R6.64] ;  /* 0x0000001e06077981 */ /* 0x000ee2000c1e1500 */
[----:B------:R-:W-:-:S04]  /*2600*/  @!UP0 UIADD3 UR8, UPT, UPT, -UR8, 0x100000, URZ ;  /* 0x0010000008088890 */ /* 0x000fc8000fffe1ff */
[----:B------:R-:W-:Y:S02]  /*2610*/  @!UP0 USHF.L.U32 UR9, UR8, 0xb, URZ ;  /* 0x0000000b08098899 */ /* 0x000fe400080006ff */
[----:B------:R-:W-:Y:S01]  /*2620*/  @!UP0 USHF.L.U32 UR8, UR8, 0x1, URZ ;  /* 0x0000000108088899 */ /* 0x000fe200080006ff */
[----:B------:R-:W-:Y:S01]  /*2630*/  VOTEU.ALL UP2, P1 ;  /* 0x0000000000ff7886 */ /* 0x000fe20000840000 */
[----:B--2---:R1:W-:Y:S04]  /*2640*/  STS.U16 [R2+UR11+0x2400], R5 ;  /* 0x0024000502007988 */ /* 0x0043e8000800040b */
[----:B---3--:R1:W-:Y:S01]  /*2650*/  STS.U16 [R2+UR11+0x2600], R7 ;  /* 0x0026000702007988 */ /* 0x0083e2000800040b */
[----:B------:R2:W-:Y:S06]  /*2660*/  MEMBAR.ALL.CTA ;  /* 0x0000000000007992 */ /* 0x0005ec0000008000 */
[----:B--2---:R-:W-:Y:S04]  /*2670*/  FENCE.VIEW.ASYNC.S ;  /* 0x00000000000073c6 */ /* 0x004fe80000000000 */
[----:B------:R-:W2:Y:S02]  /*2680*/  FENCE.VIEW.ASYNC.S ;  /* 0x00000000000073c6 */ /* 0x000ea40000000000 */
[----:B--2---:R1:W2:Y:S02]  /*2690*/  @!UP2 SYNCS.EXCH.64 URZ, [UR11+0x2c10], UR8 ;  /* 0x002c10080bffa5b2 */ /* 0x0042a40008000100 */
[----:B--2---:R-:W-:Y:S06]  /*26a0*/  BAR.SYNC.DEFER_BLOCKING 0x0 ;  /* 0x0000000000007b1d */ /* 0x004fec0000010000 */
[----:B-1----:R-:W-:Y:S05]  /*26b0*/  BRA.U UP1, `(.L_x_13) ;  /* 0x0000000101387547 */ /* 0x002fea000b800000 */
[----:B------:R-:W-:Y:S02]  /*26c0*/  UIADD3 UR4, UPT, UPT, UR12, 0x40, URZ ;  /* 0x000000400c047890 */ /* 0x000fe4000fffe0ff */
[----:B------:R-:W-:Y:S01]  /*26d0*/  UIADD3 UR8, UPT, UPT, UR11, 0x2c10, URZ ;  /* 0x00002c100b087890 */ /* 0x000fe2000fffe0ff */
[----:B------:R-:W-:Y:S01]  /*26e0*/  UMOV UR26, UR32 ;  /* 0x00000020001a7c82 */ /* 0x000fe20008000000 */
[----:B------:R-:W-:Y:S01]  /*26f0*/  UMOV UR27, 0x40004040 ;  /* 0x40004040001b7882 */ /* 0x000fe20000000000 */
[----:B------:R-:W-:Y:S01]  /*2700*/  UMOV UR28, 0x0 ;  /* 0x00000000001c7882 */ /* 0x000fe20000000000 */
[----:B------:R-:W-:Y:S01]  /*2710*/  UMOV UR29, 0x8088490 ;  /* 0x08088490001d7882 */ /* 0x000fe20000000000 */
[----:B------:R-:W-:Y:S01]  /*2720*/  UMOV UR9, URZ ;  /* 0x000000ff00097c82 */ /* 0x000fe20008000000 */
[----:B------:R-:W-:Y:S01]  /*2730*/  UMOV UR36, 0x0 ;  /* 0x0000000000247882 */ /* 0x000fe20000000000 */
[----:B------:R-:W-:Y:S01]  /*2740*/  UMOV UR37, 0x8088490 ;  /* 0x0808849000257882 */ /* 0x000fe20000000000 */
[----:B------:R1:W-:Y:S01]  /*2750*/  UTCHMMA gdesc[UR26], gdesc[UR20], tmem[UR13], tmem[UR28], idesc[UR29], !UPT ;  /* 0x00ff1c141a0075ea */ /* 0x0003e2000f80000d */
[----:B------:R-:W-:Y:S01]  /*2760*/  UMOV UR8, UR8 ;  /* 0x0000000800087c82 */ /* 0x000fe20008000000 */
[----:B------:R1:W-:Y:S01]  /*2770*/  UTCHMMA gdesc[UR34], gdesc[UR20], tmem[UR4], tmem[UR36], idesc[UR37], !UPT ;  /* 0x00ff2414220075ea */ /* 0x0003e2000f800004 */
[----:B------:R1:W-:Y:S01]  /*2780*/  UTCBAR [UR8], URZ ;  /* 0x000000ff080073e9 */ /* 0x0003e200080000ff */
[----:B------:R-:W-:-:S02]  /*2790*/  NOP ;  /* 0x0000000000007918 */ /* 0x000fc40000000000 */
.L_x_13:
[----:B------:R-:W2:Y:S02]  /*27a0*/  SYNCS.PHASECHK.TRANS64.TRYWAIT P2, [UR11+0x2c10], RZ ;  /* 0x002c10ffff0075a7 */ /* 0x000ea4000804110b */
[----:B--2---:R-:W-:Y:S05]  /*27b0*/  @!P2 BRA `(.L_x_14) ;  /* 0x000000200020a947 */ /* 0x004fea0003800000 */
.L_x_23:
[----:B------:R-:W-:Y:S01]  /*27c0*/  BAR.SYNC.DEFER_BLOCKING 0x0 ;  /* 0x0000000000007b1d */ /* 0x000fe20000010000 */
[----:B------:R-:W-:-:S05]  /*27d0*/  SHF.L.U32 R36, R36, 0x1f, RZ ;  /* 0x0000001f24247819 */ /* 0x000fca00000006ff */
[----:B------:R-:W2:Y:S01]  /*27e0*/  LDTM.x32 R4, tmem[UR16] ;  /* 0x00000010000479ee */ /* 0x000ea200082c0000 */
[----:B------:R-:W3:Y:S01]  /*27f0*/  @!P1 SYNCS.CCTL.IV [UR11+0x2c10] ;  /* 0x002c1000ff0099b1 */ /* 0x000ee2000800000b */
[----:B------:R-:W-:Y:S01]  /*2800*/  NOP ;  /* 0x0000000000007918 */ /* 0x000fe20000000000 */
[----:B0-2---:R-:W-:Y:S01]  /*2810*/  FMUL R37, R4, UR33 ;  /* 0x0000002104257c20 */ /* 0x005fe20008400000 */
[----:B------:R-:W-:Y:S01]  /*2820*/  FMUL R38, R5, UR33 ;  /* 0x0000002105267c20 */ /* 0x000fe20008400000 */
[----:B------:R-:W-:Y:S01]  /*2830*/  FMUL R39, R6, UR33 ;  /* 0x0000002106277c20 */ /* 0x000fe20008400000 */
[----:B---3--:R-:W0:Y:S04]  /*2840*/  SYNCS.PHASECHK.TRANS64.TRYWAIT P2, [UR15], R36 ;  /* 0x00000024ff0075a7 */ /* 0x008e28000804110f */
        /* <DEDUP_REMOVED lines=43> */
[----:B------:R-:W-:-:S05]  /*2b00*/  FMUL R38, R35, UR33 ;  /* 0x0000002123267c20 */ /* 0x000fca0008400000 */
[----:B------:R-:W-:-:S05]  /*2b10*/  FMNMX3 R53, R37, R38, R57, !PT ;  /* 0x0000002625357276 */ /* 0x000fca0007800039 */
[--C-:B------:R-:W-:Y:S01]  /*2b20*/  FFMA R7, R7, UR33, -R53.reuse ;  /* 0x0000002107077c23 */ /* 0x100fe20008000835 */
[--C-:B------:R-:W-:Y:S01]  /*2b30*/  FFMA R4, R4, UR33, -R53.reuse ;  /* 0x0000002104047c23 */ /* 0x100fe20008000835 */
[--C-:B------:R-:W-:Y:S01]  /*2b40*/  FFMA R5, R5, UR33, -R53.reuse ;  /* 0x0000002105057c23 */ /* 0x100fe20008000835 */
[----:B------:R-:W-:Y:S01]  /*2b50*/  FFMA R6, R6, UR33, -R53 ;  /* 0x0000002106067c23 */ /* 0x000fe20008000835 */
[----:B------:R-:W-:Y:S01]  /*2b60*/  FMUL R7, R7, 1.4426950216293334961 ;  /* 0x3fb8aa3b07077820 */ /* 0x000fe20000400000 */
[----:B------:R-:W-:Y:S01]  /*2b70*/  FMUL R4, R4, 1.4426950216293334961 ;  /* 0x3fb8aa3b04047820 */ /* 0x000fe20000400000 */
[----:B------:R-:W-:Y:S01]  /*2b80*/  FMUL R5, R5, 1.4426950216293334961 ;  /* 0x3fb8aa3b05057820 */ /* 0x000fe20000400000 */
[----:B------:R-:W-:Y:S02]  /*2b90*/  FMUL R6, R6, 1.4426950216293334961 ;  /* 0x3fb8aa3b06067820 */ /* 0x000fe40000400000 */
[----:B------:R2:W3:Y:S08]  /*2ba0*/  MUFU.EX2 R37, R4 ;  /* 0x0000000400257308 */ /* 0x0004f00000000800 */
[----:B------:R2:W4:Y:S08]  /*2bb0*/  MUFU.EX2 R38, R5 ;  /* 0x0000000500267308 */ /* 0x0005300000000800 */
[----:B------:R2:W1:Y:S08]  /*2bc0*/  MUFU.EX2 R39, R6 ;  /* 0x0000000600277308 */ /* 0x0004700000000800 */
[----:B------:R-:W1:Y:S01]  /*2bd0*/  MUFU.EX2 R7, R7 ;  /* 0x0000000700077308 */ /* 0x000e620000000800 */
[----:B0-234-:R-:W-:Y:S05]  /*2be0*/  @!P2 BRA `(.L_x_15) ;  /* 0x0000001c0020a947 */ /* 0x01dfea0003800000 */
.L_x_24:
[----:B------:R-:W-:Y:S01]  /*2bf0*/  FADD R4, R37, R38 ;  /* 0x0000002625047221 */ /* 0x000fe20000000000 */
[----:B------:R-:W-:Y:S01]  /*2c00*/  IMAD.WIDE R40, R3, 0x2, R60 ;  /* 0x0000000203287825 */ /* 0x000fe200078e023c */
[----:B------:R-:W-:-:S03]  /*2c10*/  F2FP.BF16.F32.PACK_AB R36, R38, R37 ;  /* 0x000000252624723e */ /* 0x000fc600000010ff */
[----:B-1----:R-:W-:Y:S01]  /*2c20*/  FADD R4, R39, R4 ;  /* 0x0000000427047221 */ /* 0x002fe20000000000 */
[----:B------:R-:W-:-:S03]  /*2c30*/  F2FP.BF16.F32.PACK_AB R37, R7, R39 ;  /* 0x000000270725723e */ /* 0x000fc600000010ff */
[----:B------:R-:W-:Y:S01]  /*2c40*/  FADD R6, R7, R4 ;  /* 0x0000000407067221 */ /* 0x000fe20000000000 */
[----:B------:R-:W-:Y:S01]  /*2c50*/  IMAD.WIDE R4, R3, 0x2, R58 ;  /* 0x0000000203047825 */ /* 0x000fe200078e023a */
[----:B------:R-:W2:Y:S05]  /*2c60*/  LDG.E.U16 R7, desc[UR30][R40.64] ;  /* 0x0000001e28077981 */ /* 0x000eaa000c1e1500 */
[----:B------:R0:W3:Y:S01]  /*2c70*/  LDG.E.U16 R5, desc[UR30][R4.64] ;  /* 0x0000001e04057981 */ /* 0x0000e2000c1e1500 */
[--C-:B------:R-:W-:Y:S01]  /*2c80*/  FFMA R8, R8, UR33, -R53.reuse ;  /* 0x0000002108087c23 */ /* 0x100fe20008000835 */
[--C-:B------:R-:W-:Y:S01]  /*2c90*/  FFMA R10, R10, UR33, -R53.reuse ;  /* 0x000000210a0a7c23 */ /* 0x100fe20008000835 */
[--C-:B------:R-:W-:Y:S01]  /*2ca0*/  FFMA R11, R11, UR33, -R53.reuse ;  /* 0x000000210b0b7c23 */ /* 0x100fe20008000835 */
[--C-:B------:R-:W-:Y:S01]  /*2cb0*/  FFMA R12, R12, UR33, -R53.reuse ;  /* 0x000000210c0c7c23 */ /* 0x100fe20008000835 */
[----:B------:R-:W-:Y:S01]  /*2cc0*/  FMUL R42, R8, 1.4426950216293334961 ;  /* 0x3fb8aa3b082a7820 */ /* 0x000fe20000400000 */
[--C-:B------:R-:W-:Y:S01]  /*2cd0*/  FFMA R8, R9, UR33, -R53.reuse ;  /* 0x0000002109087c23 */ /* 0x100fe20008000835 */
[----:B------:R-:W-:Y:S01]  /*2ce0*/  FMUL R10, R10, 1.4426950216293334961 ;  /* 0x3fb8aa3b0a0a7820 */ /* 0x000fe20000400000 */
[--C-:B------:R-:W-:Y:S01]  /*2cf0*/  FFMA R13, R13, UR33, -R53.reuse ;  /* 0x000000210d0d7c23 */ /* 0x100fe20008000835 */
[----:B------:R-:W1:Y:S01]  /*2d00*/  MUFU.EX2 R9, R42 ;  /* 0x0000002a00097308 */ /* 0x000e620000000800 */
[----:B------:R-:W-:Y:S01]  /*2d10*/  FMUL R8, R8, 1.4426950216293334961 ;  /* 0x3fb8aa3b08087820 */ /* 0x000fe20000400000 */
[----:B0-----:R-:W-:Y:S01]  /*2d20*/  FMUL R4, R11, 1.4426950216293334961 ;  /* 0x3fb8aa3b0b047820 */ /* 0x001fe20000400000 */
[----:B------:R-:W-:Y:S01]  /*2d30*/  FMUL R12, R12, 1.4426950216293334961 ;  /* 0x3fb8aa3b0c0c7820 */ /* 0x000fe20000400000 */
[--C-:B------:R-:W-:Y:S01]  /*2d40*/  FFMA R17, R17, UR33, -R53.reuse ;  /* 0x0000002111117c23 */ /* 0x100fe20008000835 */
[----:B------:R-:W-:Y:S01]  /*2d50*/  FMUL R11, R13, 1.4426950216293334961 ;  /* 0x3fb8aa3b0d0b7820 */ /* 0x000fe20000400000 */
[--C-:B------:R-:W-:Y:S01]  /*2d60*/  FFMA R14, R14, UR33, -R53.reuse ;  /* 0x000000210e0e7c23 */ /* 0x100fe20008000835 */
[--C-:B------:R-:W-:Y:S01]  /*2d70*/  FFMA R15, R15, UR33, -R53.reuse ;  /* 0x000000210f0f7c23 */ /* 0x100fe20008000835 */
[----:B------:R0:W4:Y:S01]  /*2d80*/  MUFU.EX2 R38, R8 ;  /* 0x0000000800267308 */ /* 0x0001220000000800 */
[----:B------:R-:W-:Y:S01]  /*2d90*/  FMUL R13, R17, 1.4426950216293334961 ;  /* 0x3fb8aa3b110d7820 */ /* 0x000fe20000400000 */
[----:B------:R-:W-:Y:S01]  /*2da0*/  FMUL R14, R14, 1.4426950216293334961 ;  /* 0x3fb8aa3b0e0e7820 */ /* 0x000fe20000400000 */
[--C-:B------:R-:W-:Y:S01]  /*2db0*/  FFMA R16, R16, UR33, -R53.reuse ;  /* 0x0000002110107c23 */ /* 0x100fe20008000835 */
[--C-:B------:R-:W-:Y:S01]  /*2dc0*/  FFMA R18, R18, UR33, -R53.reuse ;  /* 0x0000002112127c23 */ /* 0x100fe20008000835 */
[--C-:B------:R-:W-:Y:S01]  /*2dd0*/  FFMA R19, R19, UR33, -R53.reuse ;  /* 0x0000002113137c23 */ /* 0x100fe20008000835 */
[--C-:B------:R-:W-:Y:S01]  /*2de0*/  FFMA R20, R20, UR33, -R53.reuse ;  /* 0x0000002114147c23 */ /* 0x100fe20008000835 */
[----:B------:R-:W-:Y:S01]  /*2df0*/  FMUL R16, R16, 1.4426950216293334961 ;  /* 0x3fb8aa3b10107820 */ /* 0x000fe20000400000 */
[----:B------:R5:W5:Y:S01]  /*2e00*/  MUFU.EX2 R39, R10 ;  /* 0x0000000a00277308 */ /* 0x000b620000000800 */
[----:B-1----:R-:W-:Y:S01]  /*2e10*/  FADD R17, R9, R6 ;  /* 0x0000000609117221 */ /* 0x002fe20000000000 */
[----:B0-----:R-:W-:Y:S01]  /*2e20*/  FMUL R8, R15, 1.4426950216293334961 ;  /* 0x3fb8aa3b0f087820 */ /* 0x001fe20000400000 */
[----:B------:R-:W-:Y:S01]  /*2e30*/  FMUL R18, R18, 1.4426950216293334961 ;  /* 0x3fb8aa3b12127820 */ /* 0x000fe20000400000 */
[--C-:B------:R-:W-:Y:S01]  /*2e40*/  FFMA R21, R21, UR33, -R53.reuse ;  /* 0x0000002115157c23 */ /* 0x100fe20008000835 */
[----:B------:R-:W-:Y:S01]  /*2e50*/  FMUL R20, R20, 1.4426950216293334961 ;  /* 0x3fb8aa3b14147820 */ /* 0x000fe20000400000 */
[--C-:B------:R-:W-:Y:S01]  /*2e60*/  FFMA R22, R22, UR33, -R53.reuse ;  /* 0x0000002116167c23 */ /* 0x100fe20008000835 */
[----:B------:R-:W-:Y:S01]  /*2e70*/  FFMA R23, R23, UR33, -R53 ;  /* 0x0000002117177c23 */ /* 0x000fe20008000835 */
[----:B------:R-:W0:Y:S01]  /*2e80*/  MUFU.EX2 R4, R4 ;  /* 0x0000000400047308 */ /* 0x000e220000000800 */
[----:B----4-:R-:W-:Y:S01]  /*2e90*/  FADD R6, R38, R17 ;  /* 0x0000001126067221 */ /* 0x010fe20000000000 */
[----:B-----5:R-:W-:Y:S01]  /*2ea0*/  FMUL R10, R19, 1.4426950216293334961 ;  /* 0x3fb8aa3b130a7820 */ /* 0x020fe20000400000 */
[----:B------:R-:W-:Y:S01]  /*2eb0*/  FMUL R15, R21, 1.4426950216293334961 ;  /* 0x3fb8aa3b150f7820 */ /* 0x000fe20000400000 */
[----:B------:R-:W-:Y:S01]  /*2ec0*/  FMUL R22, R22, 1.4426950216293334961 ;  /* 0x3fb8aa3b16167820 */ /* 0x000fe20000400000 */
[--C-:B------:R-:W-:Y:S01]  /*2ed0*/  FFMA R24, R24, UR33, -R53.reuse ;  /* 0x0000002118187c23 */ /* 0x100fe20008000835 */
[--C-:B------:R-:W-:Y:S01]  /*2ee0*/  FFMA R25, R25, UR33, -R53.reuse ;  /* 0x0000002119197c23 */ /* 0x100fe20008000835 */
[----:B------:R-:W-:Y:S01]  /*2ef0*/  F2FP.BF16.F32.PACK_AB R38, R38, R9 ;  /* 0x000000092626723e */ /* 0x000fe200000010ff */
[----:B------:R1:W4:Y:S01]  /*2f00*/  MUFU.EX2 R40, R12 ;  /* 0x0000000c00287308 */ /* 0x0003220000000800 */
[----:B------:R-:W-:Y:S01]  /*2f10*/  FADD R17, R39, R6 ;  /* 0x0000000627117221 */ /* 0x000fe20000000000 */
[----:B------:R-:W-:Y:S01]  /*2f20*/  FMUL R24, R24, 1.4426950216293334961 ;  /* 0x3fb8aa3b18187820 */ /* 0x000fe20000400000 */
[----:B------:R-:W-:Y:S01]  /*2f30*/  FMUL R9, R25, 1.4426950216293334961 ;  /* 0x3fb8aa3b19097820 */ /* 0x000fe20000400000 */
[--C-:B------:R-:W-:Y:S01]  /*2f40*/  FFMA R26, R26, UR33, -R53.reuse ;  /* 0x000000211a1a7c23 */ /* 0x100fe20008000835 */
[--C-:B------:R-:W-:Y:S01]  /*2f50*/  FFMA R27, R27, UR33, -R53.reuse ;  /* 0x000000211b1b7c23 */ /* 0x100fe20008000835 */
[--C-:B------:R-:W-:Y:S01]  /*2f60*/  FFMA R28, R28, UR33, -R53.reuse ;  /* 0x000000211c1c7c23 */ /* 0x100fe20008000835 */
[----:B------:R-:W-:Y:S01]  /*2f70*/  FFMA R29, R29, UR33, -R53 ;  /* 0x000000211d1d7c23 */ /* 0x000fe20008000835 */
[----:B------:R-:W5:Y:S01]  /*2f80*/  MUFU.EX2 R11, R11 ;  /* 0x0000000b000b7308 */ /* 0x000f620000000800 */
[C---:B0-----:R-:W-:Y:S01]  /*2f90*/  FADD R17, R4.reuse, R17 ;  /* 0x0000001104117221 */ /* 0x041fe20000000000 */
[----:B------:R-:W-:Y:S01]  /*2fa0*/  F2FP.BF16.F32.PACK_AB R39, R4, R39 ;  /* 0x000000270427723e */ /* 0x000fe200000010ff */
[----:B-1----:R-:W-:Y:S01]  /*2fb0*/  FMUL R12, R23, 1.4426950216293334961 ;  /* 0x3fb8aa3b170c7820 */ /* 0x002fe20000400000 */
[----:B------:R-:W-:Y:S01]  /*2fc0*/  FMUL R26, R26, 1.4426950216293334961 ;  /* 0x3fb8aa3b1a1a7820 */ /* 0x000fe20000400000 */
[----:B------:R-:W-:Y:S01]  /*2fd0*/  FMUL R28, R28, 1.4426950216293334961 ;  /* 0x3fb8aa3b1c1c7820 */ /* 0x000fe20000400000 */
[--C-:B------:R-:W-:Y:S01]  /*2fe0*/  FFMA R30, R30, UR33, -R53.reuse ;  /* 0x000000211e1e7c23 */ /* 0x100fe20008000835 */
[----:B------:R-:W-:Y:S01]  /*2ff0*/  FFMA R31, R31, UR33, -R53 ;  /* 0x000000211f1f7c23 */ /* 0x000fe20008000835 */
[----:B------:R-:W0:Y:S01]  /*3000*/  MUFU.EX2 R41, R14 ;  /* 0x0000000e00297308 */ /* 0x000e220000000800 */
[----:B----4-:R-:W-:Y:S01]  /*3010*/  FADD R4, R40, R17 ;  /* 0x0000001128047221 */ /* 0x010fe20000000000 */
[----:B------:R-:W-:Y:S01]  /*3020*/  FMUL R30, R30, 1.4426950216293334961 ;  /* 0x3fb8aa3b1e1e7820 */ /* 0x000fe20000400000 */
[--C-:B------:R-:W-:Y:S01]  /*3030*/  FFMA R32, R32, UR33, -R53.reuse ;  /* 0x0000002120207c23 */ /* 0x100fe20008000835 */
[--C-:B------:R-:W-:Y:S01]  /*3040*/  FFMA R33, R33, UR33, -R53.reuse ;  /* 0x0000002121217c23 */ /* 0x100fe20008000835 */
[--C-:B------:R-:W-:Y:S01]  /*3050*/  FFMA R35, R35, UR33, -R53.reuse ;  /* 0x0000002123237c23 */ /* 0x100fe20008000835 */
[----:B------:R-:W-:Y:S01]  /*3060*/  FFMA R34, R34, UR33, -R53 ;  /* 0x0000002122227c23 */ /* 0x000fe20008000835 */
[----:B------:R-:W-:Y:S01]  /*3070*/  FMUL R32, R32, 1.4426950216293334961 ;  /* 0x3fb8aa3b20207820 */ /* 0x000fe20000400000 */
[----:B------:R-:W1:Y:S01]  /*3080*/  MUFU.EX2 R8, R8 ;  /* 0x0000000800087308 */ /* 0x000e620000000800 */
[C---:B-----5:R-:W-:Y:S01]  /*3090*/  FADD R6, R11.reuse, R4 ;  /* 0x000000040b067221 */ /* 0x060fe20000000000 */
[----:B------:R-:W-:Y:S01]  /*30a0*/  F2FP.BF16.F32.PACK_AB R40, R11, R40 ;  /* 0x000000280b28723e */ /* 0x000fe200000010ff */
[----:B------:R-:W-:Y:S01]  /*30b0*/  FMUL R4, R27, 1.4426950216293334961 ;  /* 0x3fb8aa3b1b047820 */ /* 0x000fe20000400000 */
[----:B------:R-:W-:Y:S01]  /*30c0*/  FMUL R34, R34, 1.4426950216293334961 ;  /* 0x3fb8aa3b22227820 */ /* 0x000fe20000400000 */
[----:B------:R-:W-:Y:S01]  /*30d0*/  ULEA UR15, UR7, UR11, 0x3 ;  /* 0x0000000b070f7291 */ /* 0x000fe2000f8e18ff */
[----:B------:R-:W-:-:S02]  /*30e0*/  UMOV UR4, UR5 ;  /* 0x0000000500047c82 */ /* 0x000fc40008000000 */
[----:B------:R-:W4:Y:S01]  /*30f0*/  MUFU.EX2 R42, R16 ;  /* 0x00000010002a7308 */ /* 0x000f220000000800 */
[----:B0-----:R-:W-:Y:S01]  /*3100*/  FADD R11, R41, R6 ;  /* 0x00000006290b7221 */ /* 0x001fe20000000000 */
[----:B------:R-:W-:-:S06]  /*3110*/  UIADD3 UR15, UPT, UPT, UR15, 0x2c00, URZ ;  /* 0x00002c000f0f7890 */ /* 0x000fcc000fffe0ff */
[----:B------:R-:W0:Y:S01]  /*3120*/  MUFU.EX2 R13, R13 ;  /* 0x0000000d000d7308 */ /* 0x000e220000000800 */
[C---:B-1----:R-:W-:Y:S01]  /*3130*/  FADD R11, R8.reuse, R11 ;  /* 0x0000000b080b7221 */ /* 0x042fe20000000000 */
[----:B------:R-:W-:-:S06]  /*3140*/  F2FP.BF16.F32.PACK_AB R41, R8, R41 ;  /* 0x000000290829723e */ /* 0x000fcc00000010ff */
[----:B------:R-:W1:Y:S01]  /*3150*/  MUFU.EX2 R43, R18 ;  /* 0x00000012002b7308 */ /* 0x000e620000000800 */
[----:B----4-:R-:W-:Y:S01]  /*3160*/  FADD R6, R42, R11 ;  /* 0x0000000b2a067221 */ /* 0x010fe20000000000 */
[----:B------:R-:W-:-:S06]  /*3170*/  FMUL R11, R29, 1.4426950216293334961 ;  /* 0x3fb8aa3b1d0b7820 */ /* 0x000fcc0000400000 */
[----:B------:R-:W4:Y:S01]  /*3180*/  MUFU.EX2 R10, R10 ;  /* 0x0000000a000a7308 */ /* 0x000f220000000800 */
[C---:B0-----:R-:W-:Y:S01]  /*3190*/  FADD R6, R13.reuse, R6 ;  /* 0x000000060d067221 */ /* 0x041fe20000000000 */
[----:B------:R-:W-:-:S06]  /*31a0*/  F2FP.BF16.F32.PACK_AB R42, R13, R42 ;  /* 0x0000002a0d2a723e */ /* 0x000fcc00000010ff */
[----:B------:R0:W5:Y:S01]  /*31b0*/  MUFU.EX2 R44, R20 ;  /* 0x00000014002c7308 */ /* 0x0001620000000800 */
[----:B-1----:R-:W-:-:S07]  /*31c0*/  FADD R17, R43, R6 ;  /* 0x000000062b117221 */ /* 0x002fce0000000000 */
[----:B------:R-:W1:Y:S01]  /*31d0*/  MUFU.EX2 R15, R15 ;  /* 0x0000000f000f7308 */ /* 0x000e620000000800 */
[C---:B----4-:R-:W-:Y:S01]  /*31e0*/  FADD R17, R10.reuse, R17 ;  /* 0x000000110a117221 */ /* 0x050fe20000000000 */
[----:B------:R-:W-:Y:S01]  /*31f0*/  F2FP.BF16.F32.PACK_AB R43, R10, R43 ;  /* 0x0000002b0a2b723e */ /* 0x000fe200000010ff */
[----:B0-----:R-:W-:-:S04]  /*3200*/  FADD R20, -R53, R57 ;  /* 0x0000003935147221 */ /* 0x001fc80000000100 */
[----:B------:R-:W-:Y:S01]  /*3210*/  FMUL R20, R20, 1.4426950216293334961 ;  /* 0x3fb8aa3b14147820 */ /* 0x000fe20000400000 */
[----:B------:R-:W0:Y:S01]  /*3220*/  MUFU.EX2 R45, R22 ;  /* 0x00000016002d7308 */ /* 0x000e220000000800 */
[----:B-----5:R-:W-:-:S07]  /*3230*/  FADD R6, R44, R17 ;  /* 0x000000112c067221 */ /* 0x020fce0000000000 */
[----:B------:R-:W4:Y:S01]  /*3240*/  MUFU.EX2 R12, R12 ;  /* 0x0000000c000c7308 */ /* 0x000f220000000800 */
[----:B-1----:R-:W-:Y:S01]  /*3250*/  FADD R14, R15, R6 ;  /* 0x000000060f0e7221 */ /* 0x002fe20000000000 */
[----:B------:R-:W-:Y:S01]  /*3260*/  FMUL R6, R31, 1.4426950216293334961 ;  /* 0x3fb8aa3b1f067820 */ /* 0x000fe20000400000 */
[----:B------:R-:W-:-:S05]  /*3270*/  F2FP.BF16.F32.PACK_AB R44, R15, R44 ;  /* 0x0000002c0f2c723e */ /* 0x000fca00000010ff */
[----:B------:R-:W1:Y:S01]  /*3280*/  MUFU.EX2 R46, R24 ;  /* 0x00000018002e7308 */ /* 0x000e620000000800 */
[----:B0-----:R-:W-:-:S07]  /*3290*/  FADD R17, R45, R14 ;  /* 0x0000000e2d117221 */ /* 0x001fce0000000000 */
[----:B------:R-:W0:Y:S01]  /*32a0*/  MUFU.EX2 R9, R9 ;  /* 0x0000000900097308 */ /* 0x000e220000000800 */
[C---:B----4-:R-:W-:Y:S01]  /*32b0*/  FADD R17, R12.reuse, R17 ;  /* 0x000000110c117221 */ /* 0x050fe20000000000 */
[----:B------:R-:W-:-:S06]  /*32c0*/  F2FP.BF16.F32.PACK_AB R45, R12, R45 ;  /* 0x0000002d0c2d723e */ /* 0x000fcc00000010ff */
[----:B------:R-:W4:Y:S01]  /*32d0*/  MUFU.EX2 R47, R26 ;  /* 0x0000001a002f7308 */ /* 0x000f220000000800 */
[----:B-1----:R-:W-:Y:S01]  /*32e0*/  FADD R14, R46, R17 ;  /* 0x000000112e0e7221 */ /* 0x002fe20000000000 */
[----:B------:R-:W-:-:S06]  /*32f0*/  FMUL R17, R33, 1.4426950216293334961 ;  /* 0x3fb8aa3b21117820 */ /* 0x000fcc0000400000 */
[----:B------:R-:W1:Y:S01]  /*3300*/  MUFU.EX2 R4, R4 ;  /* 0x0000000400047308 */ /* 0x000e620000000800 */
[C---:B0-----:R-:W-:Y:S01]  /*3310*/  FADD R14, R9.reuse, R14 ;  /* 0x0000000e090e7221 */ /* 0x041fe20000000000 */
[----:B------:R-:W-:-:S06]  /*3320*/  F2FP.BF16.F32.PACK_AB R46, R9, R46 ;  /* 0x0000002e092e723e */ /* 0x000fcc00000010ff */
[----:B------:R-:W0:Y:S01]  /*3330*/  MUFU.EX2 R48, R28 ;  /* 0x0000001c00307308 */ /* 0x000e220000000800 */
[----:B----4-:R-:W-:-:S07]  /*3340*/  FADD R19, R47, R14 ;  /* 0x0000000e2f137221 */ /* 0x010fce0000000000 */
[----:B------:R-:W4:Y:S01]  /*3350*/  MUFU.EX2 R11, R11 ;  /* 0x0000000b000b7308 */ /* 0x000f220000000800 */
[C---:B-1----:R-:W-:Y:S01]  /*3360*/  FADD R19, R4.reuse, R19 ;  /* 0x0000001304137221 */ /* 0x042fe20000000000 */
[----:B------:R-:W-:-:S06]  /*3370*/  F2FP.BF16.F32.PACK_AB R47, R4, R47 ;  /* 0x0000002f042f723e */ /* 0x000fcc00000010ff */
[----:B------:R-:W1:Y:S01]  /*3380*/  MUFU.EX2 R49, R30 ;  /* 0x0000001e00317308 */ /* 0x000e620000000800 */
[----:B0-----:R-:W-:-:S07]  /*3390*/  FADD R14, R48, R19 ;  /* 0x00000013300e7221 */ /* 0x001fce0000000000 */
[----:B------:R-:W0:Y:S01]  /*33a0*/  MUFU.EX2 R6, R6 ;  /* 0x0000000600067308 */ /* 0x000e220000000800 */
[----:B----4-:R-:W-:Y:S01]  /*33b0*/  FADD R16, R11, R14 ;  /* 0x0000000e0b107221 */ /* 0x010fe20000000000 */
[----:B------:R-:W-:Y:S01]  /*33c0*/  FMUL R14, R35, 1.4426950216293334961 ;  /* 0x3fb8aa3b230e7820 */ /* 0x000fe20000400000 */
[----:B------:R-:W-:-:S05]  /*33d0*/  F2FP.BF16.F32.PACK_AB R48, R11, R48 ;  /* 0x000000300b30723e */ /* 0x000fca00000010ff */
[----:B------:R-:W4:Y:S01]  /*33e0*/  MUFU.EX2 R50, R32 ;  /* 0x0000002000327308 */ /* 0x000f220000000800 */
[----:B-1----:R-:W-:-:S07]  /*33f0*/  FADD R19, R49, R16 ;  /* 0x0000001031137221 */ /* 0x002fce0000000000 */
        /* <DEDUP_REMOVED lines=9> */
[----:B0-----:R-:W-:Y:S01]  /*3490*/  FADD R21, R51, R8 ;  /* 0x0000000833157221 */ /* 0x001fe20000000000 */
[----:B----4-:R-:W-:-:S03]  /*34a0*/  F2FP.BF16.F32.PACK_AB R51, R14, R51 ;  /* 0x000000330e33723e */ /* 0x010fc600000010ff */
[----:B------:R-:W-:Y:S01]  /*34b0*/  FADD R21, R14, R21 ;  /* 0x000000150e157221 */ /* 0x000fe20000000000 */
[----:B------:R-:W-:Y:S01]  /*34c0*/  STTM.x16 tmem[UR14+0x60], R36 ;  /* 0x00006024000079ed */ /* 0x000fe2000824000e */
[----:B--2---:R-:W-:Y:S04]  /*34d0*/  STS.U16 [R52+UR11+0x2800], R7 ;  /* 0x0028000734007988 */ /* 0x004fe8000800040b */
[----:B---3--:R0:W-:Y:S01]  /*34e0*/  STS.U16 [R52+UR11+0x2a00], R5 ;  /* 0x002a000534007988 */ /* 0x0081e2000800040b */
[----:B------:R-:W2:Y:S02]  /*34f0*/  FENCE.VIEW.ASYNC.T ;  /* 0x00000000000073c6 */ /* 0x000ea40000000200 */
[----:B--2---:R-:W-:Y:S06]  /*3500*/  BAR.SYNC.DEFER_BLOCKING 0x0 ;  /* 0x0000000000007b1d */ /* 0x004fec0000010000 */
[----:B0-----:R-:W1:Y:S01]  /*3510*/  LDTM.x16 R4, tmem[UR14] ;  /* 0x0000000e000479ee */ /* 0x001e620008240000 */
[----:B------:R-:W-:Y:S01]  /*3520*/  NOP ;  /* 0x0000000000007918 */ /* 0x000fe20000000000 */
[C---:B-1----:R-:W-:Y:S01]  /*3530*/  FMUL R4, R20.reuse, R4 ;  /* 0x0000000414047220 */ /* 0x042fe20000400000 */
        /* <DEDUP_REMOVED lines=15> */
[----:B------:R0:W-:Y:S01]  /*3630*/  STTM.x16 tmem[UR14], R4 ;  /* 0x00000004000079ed */ /* 0x0001e2000824000e */
[----:B------:R-:W1:Y:S02]  /*3640*/  FENCE.VIEW.ASYNC.T ;  /* 0x00000000000073c6 */ /* 0x000e640000000200 */
[----:B-1----:R-:W-:Y:S06]  /*3650*/  BAR.SYNC.DEFER_BLOCKING 0x0 ;  /* 0x0000000000007b1d */ /* 0x002fec0000010000 */
[----:B------:R1:W-:Y:S06]  /*3660*/  MEMBAR.ALL.CTA ;  /* 0x0000000000007992 */ /* 0x0003ec0000008000 */
[----:B-1----:R-:W1:Y:S02]  /*3670*/  FENCE.VIEW.ASYNC.S ;  /* 0x00000000000073c6 */ /* 0x002e640000000000 */
[----:B-1----:R-:W-:Y:S06]  /*3680*/  BAR.SYNC.DEFER_BLOCKING 0x0 ;  /* 0x0000000000007b1d */ /* 0x002fec0000010000 */
[----:B------:R-:W-:Y:S05]  /*3690*/  BRA.U UP1, `(.L_x_16) ;  /* 0x0000000101587547 */ /* 0x000fea000b800000 */
[----:B------:R-:W-:Y:S02]  /*36a0*/  UIADD3 UR28, UPT, UPT, UR12, 0x68, URZ ;  /* 0x000000680c1c7890 */ /* 0x000fe4000fffe0ff */
[----:B------:R-:W-:Y:S02]  /*36b0*/  UIADD3 UR29, UPT, UPT, UR12, 0x10, URZ ;  /* 0x000000100c1d7890 */ /* 0x000fe4000fffe0ff */
        /* <DEDUP_REMOVED lines=20> */
.L_x_16:
[----:B------:R-:W-:Y:S01]  /*3800*/  UIADD3 UR7, UPT, UPT, UR7, 0x1, URZ ;  /* 0x0000000107077890 */ /* 0x000fe2000fffe0ff */
[----:B------:R-:W-:Y:S01]  /*3810*/  FFMA R54, R20, R54, R21 ;  /* 0x0000003614367223 */ /* 0x000fe20000000015 */
[----:B------:R-:W-:Y:S01]  /*3820*/  UIADD3 UR6, UPT, UPT, UR6, 0x20, URZ ;  /* 0x0000002006067890 */ /* 0x000fe2000fffe0ff */
[----:B------:R-:W-:Y:S01]  /*3830*/  IADD3 R3, PT, PT, R3, UR19, RZ ;  /* 0x0000001303037c10 */ /* 0x000fe2000fffe0ff */
[----:B------:R-:W-:Y:S01]  /*3840*/  UISETP.GT.AND UP2, UPT, UR7, 0x1, UPT ;  /* 0x000000010700788c */ /* 0x000fe2000bf44270 */
[----:B------:R-:W-:Y:S02]  /*3850*/  IADD3 R55, PT, PT, R56, R55, RZ ;  /* 0x0000003738377210 */ /* 0x000fe40007ffe0ff */
[----:B------:R-:W-:Y:S01]  /*3860*/  MOV R36, UR4 ;  /* 0x0000000400247c02 */ /* 0x000fe20008000f00 */
[----:B-1----:R-:W-:Y:S01]  /*3870*/  USEL UR5, URZ, 0x1, !UP2 ;  /* 0x00000001ff057887 */ /* 0x002fe2000d000000 */
[----:B------:R-:W-:Y:S01]  /*3880*/  MOV R57, R53 ;  /* 0x0000003500397202 */ /* 0x000fe20000000f00 */
[----:B------:R-:W-:-:S02]  /*3890*/  USEL UR7, UR7, URZ, !UP2 ;  /* 0x000000ff07077287 */ /* 0x000fc4000d000000 */
[----:B------:R-:W-:Y:S02]  /*38a0*/  UISETP.GE.AND UP2, UPT, UR6, UR17, UPT ;  /* 0x000000110600728c */ /* 0x000fe4000bf46270 */
[----:B------:R-:W-:-:S07]  /*38b0*/  ULOP3.LUT UR5, UR4, UR5, URZ, 0x3c, !UPT ;  /* 0x0000000504057292 */ /* 0x000fce000f8e3cff */
[----:B------:R-:W-:Y:S05]  /*38c0*/  BRA.U !UP2, `(.L_x_17) ;  /* 0xffffffed0a307547 */ /* 0x000fea000b83ffff */
.L_x_12:
[C---:B------:R-:W-:Y:S01]  /*38d0*/  FMUL R2, R54.reuse, 8388608 ;  /* 0x4b00000036027820 */ /* 0x040fe20000400000 */
[C---:B------:R-:W-:Y:S01]  /*38e0*/  FSETP.GEU.AND P5, PT, R54.reuse, 1.175494350822287508e-38, PT ;  /* 0x008000003600780b */ /* 0x040fe20003fae000 */
[----:B------:R-:W2:Y:S01]  /*38f0*/  LDCU UR5, c[0x0][0x3f0] ;  /* 0x00007e00ff0577ac */ /* 0x000ea20008000800 */
[----:B------:R-:W-:Y:S01]  /*3900*/  HFMA2 R3, -RZ, RZ, 1.443359375, -0.2030029296875 ;  /* 0x3dc6b27fff037431 */ /* 0x000fe200000001ff */
[----:B------:R-:W-:Y:S02]  /*3910*/  FSETP.GEU.AND P2, PT, |R54|, 1.175494350822287508e-38, PT ;  /* 0x008000003600780b */ /* 0x000fe40003f4e200 */
[----:B------:R-:W-:Y:S01]  /*3920*/  FSEL R26, R2, R54, !P5 ;  /* 0x00000036021a7208 */ /* 0x000fe20006800000 */
[----:B------:R-:W3:Y:S01]  /*3930*/  LDCU.64 UR6, c[0x0][0x3e0] ;  /* 0x00007c00ff0677ac */ /* 0x000ee20008000a00 */
[----:B------:R-:W-:Y:S02]  /*3940*/  FSETP.GT.AND P3, PT, |R54|, 8.50705917302346158658e+37, PT ;  /* 0x7e8000003600780b */ /* 0x000fe40003f64200 */
[----:B------:R-:W-:-:S04]  /*3950*/  IADD3 R2, PT, PT, R26, -0x3f3504f3, RZ ;  /* 0xc0cafb0d1a027810 */ /* 0x000fc80007ffe0ff */
[----:B------:R-:W-:-:S04]  /*3960*/  LOP3.LUT R21, R2, 0xff800000, RZ, 0xc0, !PT ;  /* 0xff80000002157812 */ /* 0x000fc800078ec0ff */
[----:B------:R-:W-:Y:S01]  /*3970*/  IADD3 R2, PT, PT, R26, -R21, RZ ;  /* 0x800000151a027210 */ /* 0x000fe20007ffe0ff */
[----:B--2---:R-:W-:-:S04]  /*3980*/  UISETP.GE.AND UP0, UPT, UR5, 0x1, UPT ;  /* 0x000000010500788c */ /* 0x004fc8000bf06270 */
[----:B------:R-:W-:-:S04]  /*3990*/  FADD R22, R2, -1 ;  /* 0xbf80000002167421 */ /* 0x000fc80000000000 */
[----:B------:R-:W-:-:S04]  /*39a0*/  FFMA.FTZ R3, R22, R3, -0.16845393180847167969 ;  /* 0xbe2c7f3016037423 */ /* 0x000fc80000010003 */
[----:B------:R-:W-:-:S04]  /*39b0*/  FFMA.FTZ R3, R22, R3, 0.1716887056827545166 ;  /* 0x3e2fcf2a16037423 */ /* 0x000fc80000010003 */
[----:B------:R-:W-:-:S04]  /*39c0*/  FFMA.FTZ R3, R22, R3, -0.17900948226451873779 ;  /* 0xbe374e4316037423 */ /* 0x000fc80000010003 */
[----:B------:R-:W-:-:S04]  /*39d0*/  FFMA.FTZ R3, R22, R3, 0.20512372255325317383 ;  /* 0x3e520bf416037423 */ /* 0x000fc80000010003 */
[----:B------:R-:W-:Y:S01]  /*39e0*/  FFMA.FTZ R3, R22, R3, -0.24046532809734344482 ;  /* 0xbe763c8b16037423 */ /* 0x000fe20000010003 */
[----:B---3--:R-:W-:Y:S06]  /*39f0*/  BRA.U !UP0, `(.L_x_18) ;  /* 0x0000000108107547 */ /* 0x008fec000b800000 */
[----:B------:R-:W-:-:S06]  /*3a00*/  USHF.L.U32 UR4, UR4, 0x1f, URZ ;  /* 0x0000001f04047899 */ /* 0x000fcc00080006ff */
[----:B------:R-:W-:-:S04]  /*3a10*/  MOV R2, UR4 ;  /* 0x0000000400027c02 */ /* 0x000fc80008000f00 */
[----:B------:R-:W2:Y:S02]  /*3a20*/  SYNCS.PHASECHK.TRANS64.TRYWAIT P4, [UR15], R2 ;  /* 0x00000002ff0075a7 */ /* 0x000ea4000808110f */
[----:B--2---:R-:W-:Y:S05]  /*3a30*/  @!P4 BRA `(.L_x_19) ;  /* 0x0000000c0098c947 */ /* 0x004fea0003800000 */
.L_x_18:
[----:B------:R-:W-:Y:S01]  /*3a40*/  BAR.SYNC.DEFER_BLOCKING 0x0 ;  /* 0x0000000000007b1d */ /* 0x000fe20000010000 */
[----:B------:R-:W-:Y:S01]  /*3a50*/  @P3 FMUL R54, R54, 0.25 ;  /* 0x3e80000036363820 */ /* 0x000fe20000400000 */
[----:B------:R-:W-:Y:S01]  /*3a60*/  FFMA.FTZ R3, R22, R3, 0.28857114911079406738 ;  /* 0x3e93bf9916037423 */ /* 0x000fe20000010003 */
[----:B------:R-:W-:Y:S01]  /*3a70*/  ISETP.GE.U32.AND P6, PT, R26, 0x7f800000, PT ;  /* 0x7f8000001a00780c */ /* 0x000fe20003fc6070 */
[----:B------:R-:W-:Y:S01]  /*3a80*/  UIMAD UR4, UR10, UR6, URZ ;  /* 0x000000060a0472a4 */ /* 0x000fe2000f8e02ff */
[----:B------:R-:W-:Y:S01]  /*3a90*/  @!P2 FMUL R54, R54, 16777216 ;  /* 0x4b8000003636a820 */ /* 0x000fe20000400000 */
[C---:B------:R-:W-:Y:S01]  /*3aa0*/  FFMA.FTZ R23, R22.reuse, R3, -0.36067417263984680176 ;  /* 0xbeb8aa4916177423 */ /* 0x040fe20000010003 */
[----:B------:R-:W-:Y:S01]  /*3ab0*/  FSEL R20, RZ, -23, P5 ;  /* 0xc1b80000ff147808 */ /* 0x000fe20002800000 */
[----:B------:R-:W2:Y:S01]  /*3ac0*/  LDC.64 R2, c[0x0][0x398] ;  /* 0x0000e600ff027b82 */ /* 0x000ea20000000a00 */
[----:B------:R-:W3:Y:S01]  /*3ad0*/  MUFU.RCP R46, R54 ;  /* 0x00000036002e7308 */ /* 0x000ee20000001000 */
[----:B------:R-:W-:Y:S01]  /*3ae0*/  FFMA.FTZ R23, R22, R23, 0.48089820146560668945 ;  /* 0x3ef6384a16177423 */ /* 0x000fe20000010017 */
[----:B------:R-:W-:Y:S01]  /*3af0*/  I2FP.F32.S32 R21, R21 ;  /* 0x0000001500157245 */ /* 0x000fe20000201400 */
[----:B------:R-:W-:Y:S01]  /*3b00*/  IMAD R24, R0, UR7, RZ ;  /* 0x0000000700187c24 */ /* 0x000fe2000f8e02ff */
[----:B------:R-:W-:Y:S01]  /*3b10*/  USHF.L.U32 UR5, UR4, 0x1, URZ ;  /* 0x0000000104057899 */ /* 0x000fe200080006ff */
[----:B------:R-:W-:-:S02]  /*3b20*/  FFMA.FTZ R23, R22, R23, -0.72134751081466674805 ;  /* 0xbf38aa3b16177423 */ /* 0x000fc40000010017 */
[----:B------:R-:W-:Y:S01]  /*3b30*/  FFMA.FTZ R20, R21, 1.1920928955078125e-07, R20 ;  /* 0x3400000015147823 */ /* 0x000fe20000010014 */
[----:B------:R-:W-:Y:S01]  /*3b40*/  SHF.L.U32 R21, R24, 0x1, RZ ;  /* 0x0000000118157819 */ /* 0x000fe200000006ff */
[----:B------:R-:W-:Y:S01]  /*3b50*/  FMUL R23, R22, R23 ;  /* 0x0000001716177220 */ /* 0x000fe20000400000 */
[----:B------:R-:W-:-:S04]  /*3b60*/  IMAD.HI R24, R24, 0x2, RZ ;  /* 0x0000000218187827 */ /* 0x000fc800078e02ff */
[C---:B------:R-:W-:Y:S01]  /*3b70*/  FMUL R23, R22.reuse, R23 ;  /* 0x0000001716177220 */ /* 0x040fe20000400000 */
[----:B------:R-:W4:Y:S02]  /*3b80*/  @!P1 SYNCS.CCTL.IV [UR11+0x2c00] ;  /* 0x002c0000ff0099b1 */ /* 0x000f24000800000b */
[----:B----4-:R-:W-:Y:S01]  /*3b90*/  BAR.SYNC.DEFER_BLOCKING 0x0 ;  /* 0x0000000000007b1d */ /* 0x010fe20000010000 */
[----:B------:R-:W-:-:S04]  /*3ba0*/  FFMA.FTZ R23, R22, 1.4426950216293334961, R23 ;  /* 0x3fb8aa3b16177823 */ /* 0x000fc80000010017 */
[----:B------:R-:W-:Y:S01]  /*3bb0*/  FADD R20, R20, R23 ;  /* 0x0000001714147221 */ /* 0x000fe20000000000 */
[----:B--2---:R-:W-:Y:S01]  /*3bc0*/  IADD3 R2, P4, P5, R21, UR5, R2 ;  /* 0x0000000515027c10 */ /* 0x004fe2000fd9e002 */
[----:B01----:R-:W0:Y:S01]  /*3bd0*/  LDTM.x16 R4, tmem[UR14] ;  /* 0x0000000e000479ee */ /* 0x003e220008240000 */
[----:B------:R-:W-:Y:S01]  /*3be0*/  @P6 MOV R21, 0x7f800000 ;  /* 0x7f80000000156802 */ /* 0x000fe20000000f00 */
[----:B------:R-:W-:-:S04]  /*3bf0*/  UIMAD.WIDE UR4, UR4, 0x2, URZ ;  /* 0x00000002040478a5 */ /* 0x000fc8000f8e02ff */
[C---:B------:R-:W-:Y:S01]  /*3c00*/  @P6 FFMA.FTZ R20, R26.reuse, R21, +INF ;  /* 0x7f8000001a146423 */ /* 0x040fe20000010015 */
[----:B------:R-:W-:Y:S02]  /*3c10*/  FSETP.NEU.AND P6, PT, R26, RZ, PT ;  /* 0x000000ff1a00720b */ /* 0x000fe40003fcd000 */
[----:B------:R-:W-:Y:S02]  /*3c20*/  IADD3.X R3, PT, PT, R24, UR5, R3, P4, P5 ;  /* 0x0000000518037c10 */ /* 0x000fe4000a7ea403 */
[----:B------:R-:W-:Y:S02]  /*3c30*/  FSEL R20, R20, -INF , P6 ;  /* 0xff80000014147808 */ /* 0x000fe40003000000 */
[----:B------:R-:W1:Y:S03]  /*3c40*/  LDCU UR4, c[0x0][0x3ec] ;  /* 0x00007d80ff0477ac */ /* 0x000e660008000800 */
[----:B------:R-:W-:Y:S01]  /*3c50*/  FFMA R53, R20, 0.69314718246459960938, R53 ;  /* 0x3f31721814357823 */ /* 0x000fe20000000035 */
[----:B------:R-:W2:Y:S01]  /*3c60*/  @!P1 SYNCS.CCTL.IV [UR11+0x2c08] ;  /* 0x002c0800ff0099b1 */ /* 0x000ea2000800000b */
[----:B------:R-:W-:Y:S01]  /*3c70*/  NOP ;  /* 0x0000000000007918 */ /* 0x000fe20000000000 */
[----:B0-----:R-:W-:Y:S01]  /*3c80*/  @P3 FMUL R4, R4, 0.25 ;  /* 0x3e80000004043820 */ /* 0x001fe20000400000 */
[----:B------:R-:W-:Y:S01]  /*3c90*/  @P3 FMUL R5, R5, 0.25 ;  /* 0x3e80000005053820 */ /* 0x000fe20000400000 */
[----:B------:R-:W-:Y:S01]  /*3ca0*/  @P3 FMUL R6, R6, 0.25 ;  /* 0x3e80000006063820 */ /* 0x000fe20000400000 */
[----:B------:R-:W-:Y:S01]  /*3cb0*/  @P3 FMUL R7, R7, 0.25 ;  /* 0x3e80000007073820 */ /* 0x000fe20000400000 */
[----:B------:R-:W-:Y:S01]  /*3cc0*/  @!P2 FMUL R4, R4, 16777216 ;  /* 0x4b8000000404a820 */ /* 0x000fe20000400000 */
[----:B------:R-:W-:Y:S01]  /*3cd0*/  @!P2 FMUL R5, R5, 16777216 ;  /* 0x4b8000000505a820 */ /* 0x000fe20000400000 */
[----:B------:R-:W-:Y:S01]  /*3ce0*/  @!P2 FMUL R6, R6, 16777216 ;  /* 0x4b8000000606a820 */ /* 0x000fe20000400000 */
[----:B------:R-:W-:Y:S01]  /*3cf0*/  @!P2 FMUL R7, R7, 16777216 ;  /* 0x4b8000000707a820 */ /* 0x000fe20000400000 */
[C---:B---3--:R-:W-:Y:S01]  /*3d00*/  FMUL R4, R46.reuse, R4 ;  /* 0x000000042e047220 */ /* 0x048fe20000400000 */
[C---:B------:R-:W-:Y:S01]  /*3d10*/  FMUL R5, R46.reuse, R5 ;  /* 0x000000052e057220 */ /* 0x040fe20000400000 */
[----:B------:R-:W-:Y:S01]  /*3d20*/  @P3 FMUL R15, R15, 0.25 ;  /* 0x3e8000000f0f3820 */ /* 0x000fe20000400000 */
[----:B------:R-:W-:Y:S01]  /*3d30*/  @P3 FMUL R17, R17, 0.25 ;  /* 0x3e80000011113820 */ /* 0x000fe20000400000 */
[C---:B------:R-:W-:Y:S01]  /*3d40*/  FMUL R48, R46.reuse, R6 ;  /* 0x000000062e307220 */ /* 0x040fe20000400000 */
[----:B------:R-:W-:Y:S01]  /*3d50*/  FMUL R7, R46, R7 ;  /* 0x000000072e077220 */ /* 0x000fe20000400000 */
[----:B------:R-:W-:Y:S01]  /*3d60*/  F2FP.BF16.F32.PACK_AB R4, R5, R4 ;  /* 0x000000040504723e */ /* 0x000fe200000010ff */
[----:B------:R-:W-:Y:S01]  /*3d70*/  @!P2 FMUL R15, R15, 16777216 ;  /* 0x4b8000000f0fa820 */ /* 0x000fe20000400000 */
[----:B------:R-:W0:Y:S01]  /*3d80*/  LDC R5, c[0x0][0x3e8] ;  /* 0x0000fa00ff057b82 */ /* 0x000e220000000800 */
[----:B------:R-:W-:Y:S01]  /*3d90*/  @P3 FMUL R9, R9, 0.25 ;  /* 0x3e80000009093820 */ /* 0x000fe20000400000 */
[----:B------:R-:W-:Y:S01]  /*3da0*/  @P3 FMUL R14, R14, 0.25 ;  /* 0x3e8000000e0e3820 */ /* 0x000fe20000400000 */
[----:B------:R-:W-:Y:S01]  /*3db0*/  @P3 FMUL R16, R16, 0.25 ;  /* 0x3e80000010103820 */ /* 0x000fe20000400000 */
[----:B------:R-:W-:Y:S01]  /*3dc0*/  @P3 FMUL R8, R8, 0.25 ;  /* 0x3e80000008083820 */ /* 0x000fe20000400000 */
[----:B------:R-:W-:Y:S01]  /*3dd0*/  @!P2 FMUL R17, R17, 16777216 ;  /* 0x4b8000001111a820 */ /* 0x000fe20000400000 */
[----:B------:R-:W-:Y:S01]  /*3de0*/  @P3 FMUL R12, R12, 0.25 ;  /* 0x3e8000000c0c3820 */ /* 0x000fe20000400000 */
[----:B------:R-:W-:Y:S01]  /*3df0*/  FMUL R43, R46, R15 ;  /* 0x0000000f2e2b7220 */ /* 0x000fe20000400000 */
[----:B------:R-:W-:Y:S01]  /*3e00*/  F2FP.BF16.F32.PACK_AB R48, R7, R48 ;  /* 0x000000300730723e */ /* 0x000fe200000010ff */
[----:B------:R-:W-:Y:S01]  /*3e10*/  @P3 FMUL R10, R10, 0.25 ;  /* 0x3e8000000a0a3820 */ /* 0x000fe20000400000 */
[----:B------:R-:W-:Y:S01]  /*3e20*/  @P3 FMUL R11, R11, 0.25 ;  /* 0x3e8000000b0b3820 */ /* 0x000fe20000400000 */
[----:B------:R-:W-:Y:S01]  /*3e30*/  @P3 FMUL R13, R13, 0.25 ;  /* 0x3e8000000d0d3820 */ /* 0x000fe20000400000 */
[----:B------:R-:W-:Y:S01]  /*3e40*/  @P3 FMUL R18, R18, 0.25 ;  /* 0x3e80000012123820 */ /* 0x000fe20000400000 */
[----:B------:R-:W-:Y:S01]  /*3e50*/  @!P2 FMUL R9, R9, 16777216 ;  /* 0x4b8000000909a820 */ /* 0x000fe20000400000 */
[----:B------:R-:W-:Y:S01]  /*3e60*/  @!P2 FMUL R14, R14, 16777216 ;  /* 0x4b8000000e0ea820 */ /* 0x000fe20000400000 */
[----:B------:R-:W-:Y:S01]  /*3e70*/  @!P2 FMUL R16, R16, 16777216 ;  /* 0x4b8000001010a820 */ /* 0x000fe20000400000 */
[----:B------:R-:W-:Y:S01]  /*3e80*/  @P3 FMUL R19, R19, 0.25 ;  /* 0x3e80000013133820 */ /* 0x000fe20000400000 */
[----:B------:R-:W-:Y:S01]  /*3e90*/  @!P2 FMUL R8, R8, 16777216 ;  /* 0x4b8000000808a820 */ /* 0x000fe20000400000 */
[----:B------:R-:W-:Y:S01]  /*3ea0*/  FMUL R47, R46, R17 ;  /* 0x000000112e2f7220 */ /* 0x000fe20000400000 */
[----:B------:R-:W-:Y:S01]  /*3eb0*/  @!P2 FMUL R12, R12, 16777216 ;  /* 0x4b8000000c0ca820 */ /* 0x000fe20000400000 */
[----:B------:R-:W-:Y:S01]  /*3ec0*/  @!P2 FMUL R10, R10, 16777216 ;  /* 0x4b8000000a0aa820 */ /* 0x000fe20000400000 */
[----:B------:R-:W-:Y:S01]  /*3ed0*/  @!P2 FMUL R11, R11, 16777216 ;  /* 0x4b8000000b0ba820 */ /* 0x000fe20000400000 */
[----:B------:R-:W-:Y:S01]  /*3ee0*/  @!P2 FMUL R13, R13, 16777216 ;  /* 0x4b8000000d0da820 */ /* 0x000fe20000400000 */
[----:B------:R-:W-:Y:S01]  /*3ef0*/  @!P2 FMUL R18, R18, 16777216 ;  /* 0x4b8000001212a820 */ /* 0x000fe20000400000 */
[----:B0-----:R-:W-:-:S02]  /*3f00*/  IMAD R7, R5, 0xc, RZ ;  /* 0x0000000c05077824 */ /* 0x001fc400078e02ff */
[C---:B------:R-:W-:Y:S01]  /*3f10*/  FMUL R37, R46.reuse, R9 ;  /* 0x000000092e257220 */ /* 0x040fe20000400000 */
[C---:B------:R-:W-:Y:S02]  /*3f20*/  IMAD R15, R5.reuse, 0x6, RZ ;  /* 0x00000006050f7824 */ /* 0x040fe400078e02ff */
[C---:B------:R-:W-:Y:S01]  /*3f30*/  FMUL R42, R46.reuse, R14 ;  /* 0x0000000e2e2a7220 */ /* 0x040fe20000400000 */
[C---:B------:R-:W-:Y:S02]  /*3f40*/  IMAD R51, R5.reuse, 0x18, RZ ;  /* 0x0000001805337824 */ /* 0x040fe400078e02ff */
[----:B------:R-:W-:Y:S01]  /*3f50*/  FMUL R44, R46, R16 ;  /* 0x000000102e2c7220 */ /* 0x000fe20000400000 */
[----:B------:R-:W-:Y:S02]  /*3f60*/  IMAD R31, R5, 0x14, RZ ;  /* 0x00000014051f7824 */ /* 0x000fe400078e02ff */
[----:B------:R-:W-:Y:S01]  /*3f70*/  @!P2 FMUL R19, R19, 16777216 ;  /* 0x4b8000001313a820 */ /* 0x000fe20000400000 */
[----:B------:R-:W-:-:S02]  /*3f80*/  IMAD R17, R5, 0x12, RZ ;  /* 0x0000001205117824 */ /* 0x000fc400078e02ff */
[C---:B------:R-:W-:Y:S01]  /*3f90*/  FMUL R36, R46.reuse, R8 ;  /* 0x000000082e247220 */ /* 0x040fe20000400000 */
[C---:B------:R-:W-:Y:S01]  /*3fa0*/  LEA R9, R5.reuse, R5, 0x1 ;  /* 0x0000000505097211 */ /* 0x040fe200078e08ff */
[----:B------:R-:W-:Y:S01]  /*3fb0*/  IMAD R21, R5, 0xa, RZ ;  /* 0x0000000a05157824 */ /* 0x000fe200078e02ff */
[-C--:B------:R-:W-:Y:S01]  /*3fc0*/  IADD3 R14, P6, PT, R7, R2.reuse, RZ ;  /* 0x00000002070e7210 */ /* 0x080fe20007fde0ff */
[----:B------:R-:W-:Y:S01]  /*3fd0*/  IMAD R29, R5, 0xe, RZ ;  /* 0x0000000e051d7824 */ /* 0x000fe200078e02ff */
[-C--:B------:R-:W-:Y:S01]  /*3fe0*/  IADD3 R16, P4, PT, R15, R2.reuse, RZ ;  /* 0x000000020f107210 */ /* 0x080fe20007f9e0ff */
[----:B------:R-:W-:Y:S01]  /*3ff0*/  IMAD R57, R5, 0x1c, RZ ;  /* 0x0000001c05397824 */ /* 0x000fe200078e02ff */
[-C--:B------:R-:W-:Y:S01]  /*4000*/  IADD3 R6, P2, PT, R51, R2.reuse, RZ ;  /* 0x0000000233067210 */ /* 0x080fe20007f5e0ff */
[----:B------:R-:W-:Y:S01]  /*4010*/  IMAD R49, R5, 0x16, RZ ;  /* 0x0000001605317824 */ /* 0x000fe200078e02ff */
[----:B------:R-:W-:Y:S01]  /*4020*/  IADD3 R8, P5, PT, R31, R2, RZ ;  /* 0x000000021f087210 */ /* 0x000fe20007fbe0ff */
[C---:B------:R-:W-:Y:S01]  /*4030*/  FMUL R40, R46.reuse, R12 ;  /* 0x0000000c2e287220 */ /* 0x040fe20000400000 */
[C---:B------:R-:W-:Y:S01]  /*4040*/  FMUL R38, R46.reuse, R10 ;  /* 0x0000000a2e267220 */ /* 0x040fe20000400000 */
[C---:B------:R-:W-:Y:S01]  /*4050*/  FMUL R39, R46.reuse, R11 ;  /* 0x0000000b2e277220 */ /* 0x040fe20000400000 */
[C---:B------:R-:W-:Y:S01]  /*4060*/  FMUL R41, R46.reuse, R13 ;  /* 0x0000000d2e297220 */ /* 0x040fe20000400000 */
[C---:B------:R-:W-:Y:S01]  /*4070*/  FMUL R45, R46.reuse, R18 ;  /* 0x000000122e2d7220 */ /* 0x040fe20000400000 */
[-C--:B------:R-:W-:Y:S01]  /*4080*/  IADD3 R12, P3, PT, R17, R2.reuse, RZ ;  /* 0x00000002110c7210 */ /* 0x080fe20007f7e0ff */
[----:B------:R-:W-:Y:S01]  /*4090*/  FMUL R46, R46, R19 ;  /* 0x000000132e2e7220 */ /* 0x000fe20000400000 */
[-C--:B------:R-:W-:Y:S01]  /*40a0*/  LEA.HI.X.SX32 R15, R15, R3.reuse, 0x1, P6 ;  /* 0x000000030f0f7211 */ /* 0x080fe200030f0eff */
[----:B------:R-:W-:Y:S01]  /*40b0*/  IMAD R19, R5, 0xb, RZ ;  /* 0x0000000b05137824 */ /* 0x000fe200078e02ff */
[----:B------:R-:W-:Y:S01]  /*40c0*/  LEA.HI.X.SX32 R17, R9, R3, 0x1, P4 ;  /* 0x0000000309117211 */ /* 0x000fe200020f0eff */
[C---:B------:R-:W-:Y:S01]  /*40d0*/  IMAD R55, R5.reuse, 0x1a, RZ ;  /* 0x0000001a05377824 */ /* 0x040fe200078e02ff */
[C---:B------:R-:W-:Y:S01]  /*40e0*/  LEA R11, R5.reuse, R5, 0x2 ;  /* 0x00000005050b7211 */ /* 0x040fe200078e10ff */
[----:B------:R-:W-:Y:S01]  /*40f0*/  IMAD R59, R5, 0x1e, RZ ;  /* 0x0000001e053b7824 */ /* 0x000fe200078e02ff */
[-C--:B------:R-:W-:Y:S01]  /*4100*/  LEA.HI.X.SX32 R7, R7, R3.reuse, 0x1, P2 ;  /* 0x0000000307077211 */ /* 0x080fe200010f0eff */
[----:B------:R0:W-:Y:S01]  /*4110*/  STG.E.U16 desc[UR30][R2.64], R4 ;  /* 0x0000000402007986 */ /* 0x0001e2000c10151e */
[----:B------:R-:W-:Y:S01]  /*4120*/  IADD3 R20, P6, PT, R21, R2, RZ ;  /* 0x0000000215147210 */ /* 0x000fe20007fde0ff */
[----:B------:R-:W-:Y:S01]  /*4130*/  IMAD R23, R5, 0xd, RZ ;  /* 0x0000000d05177824 */ /* 0x000fe200078e02ff */
[----:B------:R-:W-:Y:S01]  /*4140*/  LEA.HI.X.SX32 R9, R21, R3, 0x1, P5 ;  /* 0x0000000315097211 */ /* 0x000fe200028f0eff */
[----:B-1----:R-:W-:Y:S01]  /*4150*/  UIMAD UR4, UR10, UR4, URZ ;  /* 0x000000040a0472a4 */ /* 0x002fe2000f8e02ff */
[----:B------:R-:W-:-:S02]  /*4160*/  LEA R25, R5, -R5, 0x3 ;  /* 0x8000000505197211 */ /* 0x000fc400078e18ff */
[----:B------:R-:W-:Y:S01]  /*4170*/  LEA R13, R5, R5, 0x3 ;  /* 0x00000005050d7211 */ /* 0x000fe200078e18ff */
[----:B------:R-:W-:Y:S01]  /*4180*/  USHF.L.U32 UR6, UR4, 0x2, URZ ;  /* 0x0000000204067899 */ /* 0x000fe200080006ff */
[-C--:B------:R-:W-:Y:S01]  /*4190*/  IADD3 R10, P1, PT, R57, R2.reuse, RZ ;  /* 0x00000002390a7210 */ /* 0x080fe20007f3e0ff */
[----:B------:R-:W-:Y:S01]  /*41a0*/  UIMAD.WIDE UR4, UR4, 0x4, URZ ;  /* 0x00000004040478a5 */ /* 0x000fe2000f8e02ff */
[-C--:B------:R-:W-:Y:S02]  /*41b0*/  IADD3 R18, P2, PT, R49, R2.reuse, RZ ;  /* 0x0000000231127210 */ /* 0x080fe40007f5e0ff */
[----:B------:R-:W-:Y:S02]  /*41c0*/  IADD3 R24, P5, PT, R29, R2, RZ ;  /* 0x000000021d187210 */ /* 0x000fe40007fbe0ff */
[----:B------:R-:W-:Y:S02]  /*41d0*/  SHF.L.U32 R27, R5, 0x1, RZ ;  /* 0x00000001051b7819 */ /* 0x000fe400000006ff */
[----:B------:R-:W-:-:S02]  /*41e0*/  LEA.HI.X.SX32 R21, R11, R3, 0x1, P6 ;  /* 0x000000030b157211 */ /* 0x000fc400030f0eff */
[-C--:B------:R-:W-:Y:S02]  /*41f0*/  LEA.HI.X.SX32 R11, R29, R3.reuse, 0x1, P1 ;  /* 0x000000031d0b7211 */ /* 0x080fe400008f0eff */
[-C--:B------:R-:W-:Y:S02]  /*4200*/  LEA.HI.X.SX32 R25, R25, R3.reuse, 0x1, P5 ;  /* 0x0000000319197211 */ /* 0x080fe400028f0eff */
[-C--:B------:R-:W-:Y:S02]  /*4210*/  LEA.HI.X.SX32 R13, R13, R3.reuse, 0x1, P3 ;  /* 0x000000030d0d7211 */ /* 0x080fe400018f0eff */
[----:B------:R-:W-:Y:S02]  /*4220*/  LEA.HI.X.SX32 R19, R19, R3, 0x1, P2 ;  /* 0x0000000313137211 */ /* 0x000fe400010f0eff */
[-C--:B------:R-:W-:Y:S02]  /*4230*/  IADD3 R22, P4, PT, R55, R2.reuse, RZ ;  /* 0x0000000237167210 */ /* 0x080fe40007f9e0ff */
[----:B------:R-:W-:-:S02]  /*4240*/  IADD3 R26, P6, PT, R59, R2, RZ ;  /* 0x000000023b1a7210 */ /* 0x000fc40007fde0ff */
[-C--:B------:R-:W-:Y:S02]  /*4250*/  IADD3 R28, P1, PT, R27, R2.reuse, RZ ;  /* 0x000000021b1c7210 */ /* 0x080fe40007f3e0ff */
[CC--:B------:R-:W-:Y:S02]  /*4260*/  LEA R30, P5, R5.reuse, R2.reuse, 0x2 ;  /* 0x00000002051e7211 */ /* 0x0c0fe400078a10ff */
[CC--:B------:R-:W-:Y:S02]  /*4270*/  LEA R32, P3, R5.reuse, R2.reuse, 0x3 ;  /* 0x0000000205207211 */ /* 0x0c0fe400078618ff */
[C---:B------:R-:W-:Y:S02]  /*4280*/  LEA R34, P2, R5.reuse, R2, 0x4 ;  /* 0x0000000205227211 */ /* 0x040fe400078420ff */
[C---:B0-----:R-:W-:Y:S02]  /*4290*/  LEA R2, R5.reuse, -R5, 0x4 ;  /* 0x8000000505027211 */ /* 0x041fe400078e20ff */
[----:B------:R-:W-:-:S02]  /*42a0*/  SHF.L.U32 R33, R5, 0x2, RZ ;  /* 0x0000000205217819 */ /* 0x000fc400000006ff */
[----:B------:R-:W-:Y:S02]  /*42b0*/  SHF.L.U32 R35, R5, 0x3, RZ ;  /* 0x0000000305237819 */ /* 0x000fe400000006ff */
[-C--:B------:R-:W-:Y:S02]  /*42c0*/  LEA.HI.X.SX32 R31, R27, R3.reuse, 0x1, P5 ;  /* 0x000000031b1f7211 */ /* 0x080fe400028f0eff */
[-C--:B------:R-:W-:Y:S02]  /*42d0*/  LEA.HI.X.SX32 R23, R23, R3.reuse, 0x1, P4 ;  /* 0x0000000317177211 */ /* 0x080fe400020f0eff */
[-C--:B------:R-:W-:Y:S02]  /*42e0*/  LEA.HI.X.SX32 R29, R5, R3.reuse, 0x1, P1 ;  /* 0x00000003051d7211 */ /* 0x080fe400008f0eff */
[-C--:B------:R-:W-:Y:S02]  /*42f0*/  LEA.HI.X.SX32 R33, R33, R3.reuse, 0x1, P3 ;  /* 0x0000000321217211 */ /* 0x080fe400018f0eff */
[----:B------:R-:W-:-:S02]  /*4300*/  LEA.HI.X.SX32 R35, R35, R3, 0x1, P2 ;  /* 0x0000000323237211 */ /* 0x000fc400010f0eff */
[----:B------:R-:W-:Y:S02]  /*4310*/  LEA.HI.X.SX32 R27, R2, R3, 0x1, P6 ;  /* 0x00000003021b7211 */ /* 0x000fe400030f0eff */
[----:B------:R-:W-:Y:S01]  /*4320*/  PRMT R4, R4, 0x7632, R4 ;  /* 0x0000763204047816 */ /* 0x000fe20000000004 */
[----:B------:R-:W0:Y:S01]  /*4330*/  LDC.64 R2, c[0x0][0x3a0] ;  /* 0x0000e800ff027b82 */ /* 0x000e220000000a00 */
[----:B------:R-:W-:Y:S02]  /*4340*/  PRMT R5, R48, 0x7632, R5 ;  /* 0x0000763230057816 */ /* 0x000fe40000000005 */
[----:B------:R-:W-:Y:S01]  /*4350*/  F2FP.BF16.F32.PACK_AB R36, R37, R36 ;  /* 0x000000242524723e */ /* 0x000fe200000010ff */
[----:B------:R1:W-:Y:S01]  /*4360*/  STG.E.U16 desc[UR30][R28.64], R4 ;  /* 0x000000041c007986 */ /* 0x0003e2000c10151e */
[----:B------:R-:W-:Y:S02]  /*4370*/  F2FP.BF16.F32.PACK_AB R38, R39, R38 ;  /* 0x000000262726723e */ /* 0x000fe400000010ff */
[----:B------:R-:W-:Y:S01]  /*4380*/  F2FP.BF16.F32.PACK_AB R40, R41, R40 ;  /* 0x000000282928723e */ /* 0x000fe200000010ff */
[----:B------:R-:W-:Y:S01]  /*4390*/  STG.E.U16 desc[UR30][R30.64], R48 ;  /* 0x000000301e007986 */ /* 0x000fe2000c10151e */
[----:B------:R-:W-:-:S02]  /*43a0*/  F2FP.BF16.F32.PACK_AB R42, R43, R42 ;  /* 0x0000002a2b2a723e */ /* 0x000fc400000010ff */
[----:B------:R-:W-:Y:S01]  /*43b0*/  F2FP.BF16.F32.PACK_AB R44, R47, R44 ;  /* 0x0000002c2f2c723e */ /* 0x000fe200000010ff */
[----:B------:R3:W-:Y:S01]  /*43c0*/  STG.E.U16 desc[UR30][R16.64], R5 ;  /* 0x0000000510007986 */ /* 0x0007e2000c10151e */
[----:B------:R-:W-:-:S03]  /*43d0*/  F2FP.BF16.F32.PACK_AB R45, R46, R45 ;  /* 0x0000002d2e2d723e */ /* 0x000fc600000010ff */
[----:B------:R-:W-:Y:S01]  /*43e0*/  STG.E.U16 desc[UR30][R32.64], R36 ;  /* 0x0000002420007986 */ /* 0x000fe2000c10151e */
[----:B-1----:R-:W-:Y:S02]  /*43f0*/  PRMT R4, R38, 0x7632, R4 ;  /* 0x0000763226047816 */ /* 0x002fe40000000004 */
[----:B---3--:R-:W-:Y:S02]  /*4400*/  PRMT R17, R36, 0x7632, R17 ;  /* 0x0000763224117816 */ /* 0x008fe40000000011 */
[C---:B------:R-:W-:Y:S01]  /*4410*/  SHF.L.U32 R5, R0.reuse, 0x2, RZ ;  /* 0x0000000200057819 */ /* 0x040fe200000006ff */
[----:B------:R-:W-:Y:S02]  /*4420*/  IMAD.HI R0, R0, 0x4, RZ ;  /* 0x0000000400007827 */ /* 0x000fe400078e02ff */
[----:B------:R-:W-:Y:S01]  /*4430*/  STG.E.U16 desc[UR30][R20.64], R17 ;  /* 0x0000001114007986 */ /* 0x000fe2000c10151e */
[----:B0-----:R-:W-:-:S03]  /*4440*/  IADD3 R2, P1, P2, R5, UR6, R2 ;  /* 0x0000000605027c10 */ /* 0x001fc6000fa3e002 */
[----:B------:R0:W-:Y:S01]  /*4450*/  STG.E.U16 desc[UR30][R14.64], R38 ;  /* 0x000000260e007986 */ /* 0x0001e2000c10151e */
[----:B------:R-:W-:-:S03]  /*4460*/  IADD3.X R3, PT, PT, R0, UR5, R3, P1, P2 ;  /* 0x0000000500037c10 */ /* 0x000fc60008fe4403 */
[----:B------:R1:W-:Y:S04]  /*4470*/  STG.E.U16 desc[UR30][R24.64], R4 ;  /* 0x0000000418007986 */ /* 0x0003e8000c10151e */
[----:B------:R-:W-:Y:S01]  /*4480*/  STG.E.U16 desc[UR30][R34.64], R40 ;  /* 0x0000002822007986 */ /* 0x000fe2000c10151e */
[----:B0-----:R-:W-:Y:S02]  /*4490*/  PRMT R15, R40, 0x7632, R15 ;  /* 0x00007632280f7816 */ /* 0x001fe4000000000f */
[----:B-1----:R-:W-:-:S03]  /*44a0*/  PRMT R4, R44, 0x7632, R4 ;  /* 0x000076322c047816 */ /* 0x002fc60000000004 */
[----:B------:R0:W-:Y:S04]  /*44b0*/  STG.E.U16 desc[UR30][R12.64], R15 ;  /* 0x0000000f0c007986 */ /* 0x0001e8000c10151e */
[----:B------:R-:W-:Y:S01]  /*44c0*/  STG.E.U16 desc[UR30][R8.64], R42 ;  /* 0x0000002a08007986 */ /* 0x000fe2000c10151e */
[----:B0-----:R-:W-:-:S05]  /*44d0*/  PRMT R13, R42, 0x7632, R13 ;  /* 0x000076322a0d7816 */ /* 0x001fca000000000d */
[----:B------:R0:W-:Y:S04]  /*44e0*/  STG.E.U16 desc[UR30][R18.64], R13 ;  /* 0x0000000d12007986 */ /* 0x0001e8000c10151e */
[----:B------:R1:W-:Y:S04]  /*44f0*/  STG.E.U16 desc[UR30][R6.64], R44 ;  /* 0x0000002c06007986 */ /* 0x0003e8000c10151e */
[----:B------:R1:W-:Y:S01]  /*4500*/  STG.E.U16 desc[UR30][R22.64], R4 ;  /* 0x0000000416007986 */ /* 0x0003e2000c10151e */
[----:B0-----:R-:W-:-:S03]  /*4510*/  PRMT R13, R45, 0x7632, R13 ;  /* 0x000076322d0d7816 */ /* 0x001fc6000000000d */
[----:B------:R1:W-:Y:S04]  /*4520*/  STG.E.U16 desc[UR30][R10.64], R45 ;  /* 0x0000002d0a007986 */ /* 0x0003e8000c10151e */
[----:B------:R1:W-:Y:S04]  /*4530*/  STG.E.U16 desc[UR30][R26.64], R13 ;  /* 0x0000000d1a007986 */ /* 0x0003e8000c10151e */
[----:B------:R1:W-:Y:S01]  /*4540*/  STG.E desc[UR30][R2.64], R53 ;  /* 0x0000003502007986 */ /* 0x0003e2000c10191e */
[----:B--2---:R-:W-:Y:S06]  /*4550*/  BAR.SYNC.DEFER_BLOCKING 0x0 ;  /* 0x0000000000007b1d */ /* 0x004fec0000010000 */
[----:B------:R-:W-:Y:S05]  /*4560*/  @P0 BRA `(.L_x_20) ;  /* 0x0000000000a00947 */ /* 0x000fea0003800000 */
[----:B------:R-:W0:Y:S01]  /*4570*/  S2UR UR5, SR_CgaCtaId ;  /* 0x00000000000579c3 */ /* 0x000e220000008800 */
[----:B------:R-:W-:Y:S01]  /*4580*/  NOP ;  /* 0x0000000000007918 */ /* 0x000fe20000000000 */
[----:B------:R-:W-:Y:S01]  /*4590*/  UMOV UR4, 0x50 ;  /* 0x0000005000047882 */ /* 0x000fe20000000000 */
[----:B------:R-:W-:Y:S01]  /*45a0*/  MOV R0, UR12 ;  /* 0x0000000c00007c02 */ /* 0x000fe20008000f00 */
[----:B-1----:R-:W-:Y:S01]  /*45b0*/  HFMA2 R7, -RZ, RZ, 0, 5.9604644775390625e-08 ;  /* 0x00000001ff077431 */ /* 0x002fe200000001ff */
[----:B------:R-:W-:Y:S02]  /*45c0*/  MOV R3, 0xf ;  /* 0x0000000f00037802 */ /* 0x000fe40000000f00 */
[----:B------:R-:W-:-:S04]  /*45d0*/  LOP3.LUT R0, R0, 0xffff, RZ, 0xc0, !PT ;  /* 0x0000ffff00007812 */ /* 0x000fc800078ec0ff */
[----:B------:R-:W-:-:S04]  /*45e0*/  SHF.R.U32.HI R0, RZ, 0x5, R0 ;  /* 0x00000005ff007819 */ /* 0x000fc80000011600 */
[----:B------:R-:W-:Y:S02]  /*45f0*/  IADD3 R2, PT, PT, R0, 0x10, RZ ;  /* 0x0000001000027810 */ /* 0x000fe40007ffe0ff */
[----:B------:R-:W-:Y:S01]  /*4600*/  SHF.L.U32 R0, R3, R0, RZ ;  /* 0x0000000003007219 */ /* 0x000fe200000006ff */
[----:B0-----:R-:W-:Y:S01]  /*4610*/  ULEA UR6, UR5, UR4, 0x18 ;  /* 0x0000000405067291 */ /* 0x001fe2000f8ec0ff */
[----:B------:R-:W-:-:S04]  /*4620*/  SHF.L.U32 R3, R7, R2, RZ ;  /* 0x0000000207037219 */ /* 0x000fc800000006ff */
[----:B------:R-:W-:-:S04]  /*4630*/  LOP3.LUT R0, R3, R0, RZ, 0xfc, !PT ;  /* 0x0000000003007212 */ /* 0x000fc800078efcff */
[----:B------:R-:W0:Y:S01]  /*4640*/  LDS R5, [UR6] ;  /* 0x00000006ff057984 */ /* 0x000e220008000800 */
[C---:B------:R-:W-:Y:S02]  /*4650*/  LOP3.LUT R2, R0.reuse, 0xffff, RZ, 0xc0, !PT ;  /* 0x0000ffff00027812 */ /* 0x040fe400078ec0ff */
[----:B0-----:R-:W-:-:S04]  /*4660*/  LOP3.LUT R3, R0, 0xffff, R5, 0x80, !PT ;  /* 0x0000ffff00037812 */ /* 0x001fc800078e8005 */
[----:B------:R-:W-:-:S13]  /*4670*/  ISETP.NE.AND P0, PT, R3, R2, PT ;  /* 0x000000020300720c */ /* 0x000fda0003f05270 */
[----:B------:R-:W-:Y:S05]  /*4680*/  @P0 BRA `(.L_x_21) ;  /* 0x0000000000500947 */ /* 0x000fea0003800000 */
[----:B------:R-:W-:Y:S02]  /*4690*/  SHF.R.U32.HI R5, RZ, 0x10, R5 ;  /* 0x00000010ff057819 */ /* 0x000fe40000011605 */
[----:B------:R-:W-:-:S04]  /*46a0*/  SHF.R.U32.HI R2, RZ, 0x10, R0 ;  /* 0x00000010ff027819 */ /* 0x000fc80000011600 */
[----:B------:R-:W-:-:S04]  /*46b0*/  LOP3.LUT R5, R5, R2, RZ, 0xc0, !PT ;  /* 0x0000000205057212 */ /* 0x000fc800078ec0ff */
[----:B------:R-:W-:-:S13]  /*46c0*/  ISETP.NE.AND P0, PT, R5, R2, PT ;  /* 0x000000020500720c */ /* 0x000fda0003f05270 */
[----:B------:R-:W-:Y:S05]  /*46d0*/  @P0 BRA `(.L_x_22) ;  /* 0x0000000000300947 */ /* 0x000fea0003800000 */
[----:B------:R-:W-:Y:S01]  /*46e0*/  R2UR UR4, R0 ;  /* 0x00000000000472ca */ /* 0x000fe200000e0000 */
[----:B------:R-:W-:Y:S01]  /*46f0*/  VOTEU.ANY UR5, UPT, PT ;  /* 0x0000000000057886 */ /* 0x000fe200038e0100 */
[----:B------:R-:W0:Y:S01]  /*4700*/  S2R R0, SR_LANEID ;  /* 0x0000000000007919 */ /* 0x000e220000000000 */
[----:B------:R-:W-:-:S10]  /*4710*/  UFLO.U32 UR5, UR5 ;  /* 0x00000005000572bd */ /* 0x000fd400080e0000 */
[----:B------:R-:W-:-:S06]  /*4720*/  ULOP3.LUT UR4, URZ, UR4, URZ, 0x33, !UPT ;  /* 0x00000004ff047292 */ /* 0x000fcc000f8e33ff */
[----:B------:R-:W-:-:S04]  /*4730*/  MOV R2, UR4 ;  /* 0x0000000400027c02 */ /* 0x000fc80008000f00 */
[----:B------:R-:W1:Y:S02]  /*4740*/  REDUX UR7, R2 ;  /* 0x00000000020773c4 */ /* 0x000e640000000000 */
[----:B------:R2:W-:Y:S01]  /*4750*/  UTCATOMSWS.AND URZ, UR4 ;  /* 0x0000000400ff79e3 */ /* 0x0005e20008000000 */
[----:B0-----:R-:W-:Y:S02]  /*4760*/  ISETP.EQ.U32.AND P0, PT, R0, UR5, PT ;  /* 0x0000000500007c0c */ /* 0x001fe4000bf02070 */
[----:B-1----:R-:W-:-:S11]  /*4770*/  MOV R0, UR7 ;  /* 0x0000000700007c02 */ /* 0x002fd60008000f00 */
[----:B------:R2:W-:Y:S01]  /*4780*/  @P0 ATOMS.AND RZ, [UR6], R0 ;  /* 0x00000000ffff098c */ /* 0x0005e2000a800006 */
[----:B------:R-:W-:Y:S05]  /*4790*/  BRA `(.L_x_20) ;  /* 0x0000000000147947 */ /* 0x000fea0003800000 */
.L_x_22:
[----:B------:R-:W-:-:S07]  /*47a0*/  MOV R2, 0x47c0 ;  /* 0x000047c000027802 */ /* 0x000fce0000000f00 */
[----:B------:R-:W-:Y:S05]  /*47b0*/  CALL.REL.NOINC `($__internal_0_$__cuda_sm10x_tcgen05_guardrail_trap_col_being_dealloced_not_returned_by_alloc) ;  /* 0x0000000000447944 */ /* 0x000fea0003c00000 */
[----:B------:R-:W-:Y:S05]  /*47c0*/  BRA `(.L_x_20) ;  /* 0x0000000000087947 */ /* 0x000fea0003800000 */
.L_x_21:
[----:B------:R-:W-:-:S07]  /*47d0*/  MOV R2, 0x47f0 ;  /* 0x000047f000027802 */ /* 0x000fce0000000f00 */
[----:B------:R-:W-:Y:S05]  /*47e0*/  CALL.REL.NOINC `($__internal_2_$__cuda_sm10x_tcgen05_guardrail_trap_unallocated_columns_being_dealloced) ;  /* 0x0000000000507944 */ /* 0x000fea0003c00000 */
.L_x_20:
[----:B------:R-:W-:Y:S01]  /*47f0*/  NOP ;  /* 0x0000000000007918 */ /* 0x000fe20000000000 */
[----:B--2---:R-:W-:Y:S05]  /*4800*/  EXIT ;  /* 0x000000000000794d */ /* 0x004fea0003800000 */
.L_x_8:
[----:B------:R-:W1:Y:S02]  /*4810*/  SYNCS.PHASECHK.TRANS64.TRYWAIT P4, [UR11+0x2400], RZ ;  /* 0x002400ffff0075a7 */ /* 0x000e64000808110b */
[----:B-1----:R-:W-:Y:S05]  /*4820*/  @!P4 BRA `(.L_x_8) ;  /* 0xfffffffc00f8c947 */ /* 0x002fea000383ffff */
[----:B------:R-:W-:Y:S05]  /*4830*/  BRA `(.L_x_7) ;  /* 0xffffffc800407947 */ /* 0x000fea000383ffff */
.L_x_14:
[----:B------:R-:W2:Y:S02]  /*4840*/  SYNCS.PHASECHK.TRANS64.TRYWAIT P2, [UR11+0x2c10], RZ ;  /* 0x002c10ffff0075a7 */ /* 0x000ea4000804110b */
[----:B--2---:R-:W-:Y:S05]  /*4850*/  @!P2 BRA `(.L_x_14) ;  /* 0xfffffffc00f8a947 */ /* 0x004fea000383ffff */
[----:B------:R-:W-:Y:S05]  /*4860*/  BRA `(.L_x_23) ;  /* 0xffffffdc00d47947 */ /* 0x000fea000383ffff */
.L_x_15:
[----:B------:R-:W0:Y:S02]  /*4870*/  SYNCS.PHASECHK.TRANS64.TRYWAIT P2, [UR15], R36 ;  /* 0x00000024ff0075a7 */ /* 0x000e24000804110f */
[----:B0-----:R-:W-:Y:S05]  /*4880*/  @!P2 BRA `(.L_x_15) ;  /* 0xfffffffc00f8a947 */ /* 0x001fea000383ffff */
[----:B------:R-:W-:Y:S05]  /*4890*/  BRA `(.L_x_24) ;  /* 0xffffffe000d47947 */ /* 0x000fea000383ffff */
.L_x_19:
[----:B------:R-:W2:Y:S02]  /*48a0*/  SYNCS.PHASECHK.TRANS64.TRYWAIT P4, [UR15], R2 ;  /* 0x00000002ff0075a7 */ /* 0x000ea4000808110f */
[----:B--2---:R-:W-:Y:S05]  /*48b0*/  @!P4 BRA `(.L_x_19) ;  /* 0xfffffffc00f8c947 */ /* 0x004fea000383ffff */
[----:B------:R-:W-:Y:S05]  /*48c0*/  BRA `(.L_x_18) ;  /* 0xfffffff0005c7947 */ /* 0x000fea000383ffff */
        .weak           $__internal_0_$__cuda_sm10x_tcgen05_guardrail_trap_col_being_dealloced_not_returned_by_alloc
        .type           $__internal_0_$__cuda_sm10x_tcgen05_guardrail_trap_col_being_dealloced_not_returned_by_alloc,@function
        .size           $__internal_0_$__cuda_sm10x_tcgen05_guardrail_trap_col_being_dealloced_not_returned_by_alloc,($__internal_1_$__cuda_sm10x_tcgen05_guardrail_trap_phase_invalid_during_alloc - $__internal_0_$__cuda_sm10x_tcgen05_guardrail_trap_col_being_dealloced_not_returned_by_alloc)
$__internal_0_$__cuda_sm10x_tcgen05_guardrail_trap_col_being_dealloced_not_returned_by_alloc:
[----:B------:R-:W-:Y:S05]  /*48d0*/  BPT.TRAP 0x1 ;  /* 0x000000040000795c */ /* 0x000fea0000300000 */
[----:B------:R-:W-:-:S04]  /*48e0*/  MOV R3, 0x0 ;  /* 0x0000000000037802 */ /* 0x000fc80000000f00 */
[----:B------:R-:W-:Y:S05]  /*48f0*/  RET.REL.NODEC R2 `(attn_fwd) ;  /* 0xffffffb402c07950 */ /* 0x000fea0003c3ffff */
        .weak           $__internal_1_$__cuda_sm10x_tcgen05_guardrail_trap_phase_invalid_during_alloc
        .type           $__internal_1_$__cuda_sm10x_tcgen05_guardrail_trap_phase_invalid_during_alloc,@function
        .size           $__internal_1_$__cuda_sm10x_tcgen05_guardrail_trap_phase_invalid_during_alloc,($__internal_2_$__cuda_sm10x_tcgen05_guardrail_trap_unallocated_columns_being_dealloced - $__internal_1_$__cuda_sm10x_tcgen05_guardrail_trap_phase_invalid_during_alloc)
$__internal_1_$__cuda_sm10x_tcgen05_guardrail_trap_phase_invalid_during_alloc:
[----:B------:R-:W-:Y:S05]  /*4900*/  BPT.TRAP 0x1 ;  /* 0x000000040000795c */ /* 0x000fea0000300000 */
[----:B------:R-:W-:-:S04]  /*4910*/  HFMA2 R3, -RZ, RZ, 0, 0 ;  /* 0x00000000ff037431 */ /* 0x000fc800000001ff */
[----:B------:R-:W-:Y:S05]  /*4920*/  RET.REL.NODEC R2 `(attn_fwd) ;  /* 0xffffffb402b47950 */ /* 0x000fea0003c3ffff */
        .weak           $__internal_2_$__cuda_sm10x_tcgen05_guardrail_trap_unallocated_columns_being_dealloced
        .type           $__internal_2_$__cuda_sm10x_tcgen05_guardrail_trap_unallocated_columns_being_dealloced,@function
        .size           $__internal_2_$__cuda_sm10x_tcgen05_guardrail_trap_unallocated_columns_being_dealloced,(.L_x_28 - $__internal_2_$__cuda_sm10x_tcgen05_guardrail_trap_unallocated_columns_being_dealloced)
$__internal_2_$__cuda_sm10x_tcgen05_guardrail_trap_unallocated_columns_being_dealloced:
[----:B------:R-:W-:Y:S05]  /*4930*/  BPT.TRAP 0x1 ;  /* 0x000000040000795c */ /* 0x000fea0000300000 */
[----:B------:R-:W-:-:S04]  /*4940*/  MOV R3, 0x0 ;  /* 0x0000000000037802 */ /* 0x000fc80000000f00 */
[----:B------:R-:W-:Y:S05]  /*4950*/  RET.REL.NODEC R2 `(attn_fwd) ;  /* 0xffffffb402a87950 */ /* 0x000fea0003c3ffff */
.L_x_25:
[----:B------:R-:W-:-:S00]  /*4960*/  BRA `(.L_x_25) ;  /* 0xfffffffc00fc7947 */ /* 0x000fc0000383ffff */
[----:B------:R-:W-:-:S00]  /*4970*/  NOP ;  /* 0x0000000000007918 */ /* 0x000fc00000000000 */
        /* <DEDUP_REMOVED lines=8> */
.L_x_28:


//--------------------- .nv.global.init           --------------------------
	.section	.nv.global.init,"aw",@progbits
.nv.global.init:
	.type		_$_str,@object
	.size		_$_str,(.L_3 - _$_str)
_$_str:
        /*0000*/ 	.byte	0x5f, 0x5f, 0x43, 0x55, 0x44, 0x41, 0x5f, 0x46, 0x54, 0x5a, 0x00
.L_3:


//--------------------- .nv.shared.attn_fwd       --------------------------
	.section	.nv.shared.attn_fwd,"aw",@nobits
	.sectionflags	@""
	.align	16
	.zero		1024


//--------------------- .nv.shared.reserved.0     --------------------------
	.section	.nv.shared.reserved.0,"aw",@nobits
	.align	8
	.weak		__nv_reservedSMEM_offset_0_alias
	.size		__nv_reservedSMEM_offset_0_alias, 0, 64
	.other		__nv_reservedSMEM_offset_0_alias,@"STO_CUDA_RESERVED_SHARED STV_DEFAULT"
__nv_reservedSMEM_offset_0_alias:
	.zero		0
.nv.shared.reserved.0:
	.zero		64
	.weak		__nv_reservedSMEM_allocation_phase
	.type		__nv_reservedSMEM_allocation_phase,@object
	.size		__nv_reservedSMEM_allocation_phase,(.L_0 - __nv_reservedSMEM_allocation_phase)
__nv_reservedSMEM_allocation_phase:
	.zero		1
.L_0:
	.zero		7
	.weak		__nv_reservedSMEM_devtool_atexit_pc
	.type		__nv_reservedSMEM_devtool_atexit_pc,@object
	.size		__nv_reservedSMEM_devtool_atexit_pc,(__nv_reservedSMEM_allocation_mask - __nv_reservedSMEM_devtool_atexit_pc)
__nv_reservedSMEM_devtool_atexit_pc:
	.zero		8
	.weak		__nv_reservedSMEM_allocation_mask
	.type		__nv_reservedSMEM_allocation_mask,@object
	.size		__nv_reservedSMEM_allocation_mask,(.L_2 - __nv_reservedSMEM_allocation_mask)
__nv_reservedSMEM_allocation_mask:
	.zero		4
.L_2:


//--------------------- .nv.constant0.attn_fwd    --------------------------
	.section	.nv.constant0.attn_fwd,"a",@progbits
	.sectionflags	@""
	.align	4
.nv.constant0.attn_fwd:
	.zero		1032


//--------------------- SYMBOLS --------------------------

	.type		.nv.reservedSmem.offset0,@object
	.size		.nv.reservedSmem.offset0,0x4
	.type		.nv.reservedSmem.cap,@object
	.size		.nv.reservedSmem.cap,0x4
